//
// Generated by NVIDIA NVVM Compiler
//
// Compiler Build ID: CL-36424714
// Cuda compilation tools, release 13.0, V13.0.88
// Based on NVVM 20.0.0
//

.version 9.0
.target sm_100
.address_size 64

	// .globl	_Z15init_populationPhPiPfi
.global .align 4 .b8 distances[2704] = {0, 0, 0, 0, 99, 2, 0, 0, 113, 8, 0, 0, 123, 8, 0, 0, 193, 25, 0, 0, 197, 8, 0, 0, 29, 13, 0, 0, 38, 13, 0, 0, 116, 12, 0, 0, 157, 13, 0, 0, 176, 2, 0, 0, 138, 9, 0, 0, 139, 1, 0, 0, 176, 22, 0, 0, 185, 0, 0, 0, 205, 8, 0, 0, 49, 15, 0, 0, 214, 18, 0, 0, 120, 0, 0, 0, 236, 20, 0, 0, 144, 9, 0, 0, 181, 3, 0, 0, 124, 6, 0, 0, 210, 10, 0, 0, 200, 4, 0, 0, 209, 7, 0, 0, 99, 2, 0, 0, 0, 0, 0, 0, 31, 8, 0, 0, 42, 6, 0, 0, 112, 23, 0, 0, 116, 6, 0, 0, 205, 10, 0, 0, 215, 10, 0, 0, 35, 10, 0, 0, 76, 11, 0, 0, 159, 4, 0, 0, 56, 7, 0, 0, 38, 1, 0, 0, 95, 20, 0, 0, 20, 3, 0, 0, 126, 6, 0, 0, 224, 12, 0, 0, 134, 16, 0, 0, 245, 1, 0, 0, 155, 18, 0, 0, 63, 7, 0, 0, 100, 1, 0, 0, 42, 6, 0, 0, 139, 8, 0, 0, 118, 4, 0, 0, 128, 5, 0, 0, 113, 8, 0, 0, 31, 8, 0, 0, 0, 0, 0, 0, 8, 11, 0, 0, 195, 23, 0, 0, 72, 8, 0, 0, 126, 11, 0, 0, 125, 11, 0, 0, 121, 12, 0, 0, 172, 13, 0, 0, 74, 6, 0, 0, 225, 7, 0, 0, 125, 8, 0, 0, 178, 20, 0, 0, 60, 8, 0, 0, 3, 5, 0, 0, 12, 15, 0, 0, 45, 17, 0, 0, 26, 8, 0, 0, 67, 19, 0, 0, 178, 12, 0, 0, 52, 8, 0, 0, 38, 3, 0, 0, 117, 11, 0, 0, 179, 3, 0, 0, 36, 12, 0, 0, 123, 8, 0, 0, 42, 6, 0, 0, 8, 11, 0, 0, 0, 0, 0, 0, 128, 18, 0, 0, 204, 2, 0, 0, 173, 5, 0, 0, 58, 6, 0, 0, 236, 3, 0, 0, 21, 5, 0, 0, 224, 9, 0, 0, 138, 3, 0, 0, 62, 7, 0, 0, 111, 15, 0, 0, 44, 9, 0, 0, 154, 6, 0, 0, 176, 6, 0, 0, 234, 11, 0, 0, 13, 8, 0, 0, 0, 14, 0, 0, 178, 1, 0, 0, 92, 5, 0, 0, 178, 10, 0, 0, 74, 2, 0, 0, 254, 8, 0, 0, 12, 2, 0, 0, 193, 25, 0, 0, 112, 23, 0, 0, 195, 23, 0, 0, 128, 18, 0, 0, 0, 0, 0, 0, 179, 16, 0, 0, 252, 14, 0, 0, 70, 12, 0, 0, 213, 18, 0, 0, 8, 20, 0, 0, 148, 25, 0, 0, 236, 15, 0, 0, 135, 24, 0, 0, 17, 3, 0, 0, 114, 26, 0, 0, 62, 19, 0, 0, 228, 20, 0, 0, 150, 6, 0, 0, 83, 25, 0, 0, 182, 8, 0, 0, 39, 20, 0, 0, 162, 22, 0, 0, 232, 23, 0, 0, 148, 18, 0, 0, 164, 23, 0, 0, 141, 20, 0, 0, 197, 8, 0, 0, 116, 6, 0, 0, 72, 8, 0, 0, 204, 2, 0, 0, 179, 16, 0, 0, 0, 0, 0, 0, 110, 4, 0, 0, 109, 4, 0, 0, 86, 5, 0, 0, 137, 6, 0, 0, 152, 8, 0, 0, 209, 0, 0, 0, 138, 7, 0, 0, 162, 13, 0, 0, 118, 9, 0, 0, 205, 3, 0, 0, 235, 7, 0, 0, 29, 10, 0, 0, 87, 8, 0, 0, 51, 12, 0, 0, 124, 4, 0, 0, 166, 5, 0, 0, 109, 8, 0, 0, 247, 3, 0, 0, 253, 6, 0, 0, 215, 4, 0, 0, 29, 13, 0, 0, 205, 10, 0, 0, 126, 11, 0, 0, 173, 5, 0, 0, 252, 14, 0, 0, 110, 4, 0, 0, 0, 0, 0, 0, 182, 2, 0, 0, 223, 3, 0, 0, 18, 5, 0, 0, 79, 13, 0, 0, 167, 3, 0, 0, 224, 11, 0, 0, 235, 11, 0, 0, 206, 13, 0, 0, 249, 6, 0, 0, 238, 5, 0, 0, 102, 8, 0, 0, 175, 12, 0, 0, 124, 10, 0, 0, 164, 5, 0, 0, 8, 10, 0, 0, 163, 11, 0, 0, 246, 3, 0, 0, 95, 11, 0, 0, 100, 7, 0, 0, 38, 13, 0, 0, 215, 10, 0, 0, 125, 11, 0, 0, 58, 6, 0, 0, 70, 12, 0, 0, 109, 4, 0, 0, 182, 2, 0, 0, 0, 0, 0, 0, 143, 6, 0, 0, 194, 7, 0, 0, 78, 13, 0, 0, 166, 3, 0, 0, 233, 11, 0, 0, 53, 9, 0, 0, 215, 13, 0, 0, 248, 6, 0, 0, 158, 8, 0, 0, 176, 5, 0, 0, 183, 12, 0, 0, 198, 7, 0, 0, 225, 7, 0, 0, 6, 10, 0, 0, 162, 11, 0, 0, 78, 6, 0, 0, 94, 11, 0, 0, 71, 8, 0, 0, 116, 12, 0, 0, 35, 10, 0, 0, 121, 12, 0, 0, 236, 3, 0, 0, 213, 18, 0, 0, 86, 5, 0, 0, 223, 3, 0, 0, 143, 6, 0, 0, 0, 0, 0, 0, 44, 1, 0, 0, 213, 13, 0, 0, 162, 4, 0, 0, 55, 11, 0, 0, 196, 15, 0, 0, 37, 13, 0, 0, 244, 7, 0, 0, 199, 2, 0, 0, 63, 12, 0, 0, 6, 12, 0, 0, 85, 14, 0, 0, 84, 3, 0, 0, 81, 9, 0, 0, 158, 12, 0, 0, 152, 1, 0, 0, 71, 12, 0, 0, 20, 5, 0, 0, 157, 13, 0, 0, 76, 11, 0, 0, 172, 13, 0, 0, 21, 5, 0, 0, 8, 20, 0, 0, 137, 6, 0, 0, 18, 5, 0, 0, 194, 7, 0, 0, 44, 1, 0, 0, 0, 0, 0, 0, 254, 14, 0, 0, 213, 5, 0, 0, 96, 12, 0, 0, 91, 17, 0, 0, 78, 14, 0, 0, 32, 9, 0, 0, 220, 1, 0, 0, 114, 13, 0, 0, 47, 13, 0, 0, 136, 15, 0, 0, 120, 4, 0, 0, 122, 10, 0, 0, 209, 13, 0, 0, 193, 2, 0, 0, 122, 13, 0, 0, 61, 6, 0, 0, 176, 2, 0, 0, 159, 4, 0, 0, 74, 6, 0, 0, 224, 9, 0, 0, 148, 25, 0, 0, 152, 8, 0, 0, 79, 13, 0, 0, 78, 13, 0, 0, 213, 13, 0, 0, 254, 14, 0, 0, 0, 0, 0, 0, 178, 9, 0, 0, 51, 4, 0, 0, 131, 22, 0, 0, 25, 2, 0, 0, 243, 7, 0, 0, 146, 16, 0, 0, 254, 18, 0, 0, 32, 3, 0, 0, 20, 21, 0, 0, 245, 10, 0, 0, 109, 5, 0, 0, 46, 4, 0, 0, 55, 12, 0, 0, 122, 2, 0, 0, 93, 9, 0, 0, 138, 9, 0, 0, 56, 7, 0, 0, 225, 7, 0, 0, 138, 3, 0, 0, 236, 15, 0, 0, 209, 0, 0, 0, 167, 3, 0, 0, 166, 3, 0, 0, 162, 4, 0, 0, 213, 5, 0, 0, 178, 9, 0, 0, 0, 0, 0, 0, 77, 8, 0, 0, 219, 12, 0, 0, 58, 10, 0, 0, 106, 3, 0, 0, 55, 7, 0, 0, 86, 9, 0, 0, 28, 9, 0, 0, 108, 11, 0, 0, 58, 5, 0, 0, 107, 6, 0, 0, 6, 8, 0, 0, 158, 3, 0, 0, 194, 7, 0, 0, 148, 5, 0, 0, 139, 1, 0, 0, 38, 1, 0, 0, 125, 8, 0, 0, 62, 7, 0, 0, 135, 24, 0, 0, 138, 7, 0, 0, 224, 11, 0, 0, 233, 11, 0, 0, 55, 11, 0, 0, 96, 12, 0, 0, 51, 4, 0, 0, 77, 8, 0, 0, 0, 0, 0, 0, 115, 21, 0, 0, 60, 2, 0, 0, 59, 7, 0, 0, 244, 13, 0, 0, 153, 17, 0, 0, 29, 1, 0, 0, 175, 19, 0, 0, 83, 8, 0, 0, 120, 2, 0, 0, 136, 6, 0, 0, 149, 9, 0, 0, 212, 4, 0, 0, 148, 6, 0, 0, 176, 22, 0, 0, 95, 20, 0, 0, 178, 20, 0, 0, 111, 15, 0, 0, 17, 3, 0, 0, 162, 13, 0, 0, 235, 11, 0, 0, 53, 9, 0, 0, 196, 15, 0, 0, 91, 17, 0, 0, 131, 22, 0, 0, 219, 12, 0, 0, 115, 21, 0, 0, 0, 0, 0, 0, 97, 23, 0, 0, 45, 16, 0, 0, 211, 17, 0, 0, 133, 3, 0, 0, 66, 22, 0, 0, 165, 5, 0, 0, 22, 17, 0, 0, 145, 19, 0, 0, 215, 20, 0, 0, 131, 15, 0, 0, 147, 20, 0, 0, 124, 17, 0, 0, 185, 0, 0, 0, 20, 3, 0, 0, 60, 8, 0, 0, 44, 9, 0, 0, 114, 26, 0, 0, 118, 9, 0, 0, 206, 13, 0, 0, 215, 13, 0, 0, 37, 13, 0, 0, 78, 14, 0, 0, 25, 2, 0, 0, 58, 10, 0, 0, 60, 2, 0, 0, 97, 23, 0, 0, 0, 0, 0, 0, 41, 9, 0, 0, 226, 15, 0, 0, 134, 19, 0, 0, 41, 1, 0, 0, 157, 21, 0, 0, 65, 10, 0, 0, 102, 4, 0, 0, 71, 6, 0, 0, 131, 11, 0, 0, 147, 4, 0, 0, 130, 8, 0, 0, 205, 8, 0, 0, 126, 6, 0, 0, 3, 5, 0, 0, 154, 6, 0, 0, 62, 19, 0, 0, 205, 3, 0, 0, 249, 6, 0, 0, 248, 6, 0, 0, 244, 7, 0, 0, 32, 9, 0, 0, 243, 7, 0, 0, 106, 3, 0, 0, 59, 7, 0, 0, 45, 16, 0, 0, 41, 9, 0, 0, 0, 0, 0, 0, 187, 10, 0, 0, 0, 0, 0, 0, 10, 8, 0, 0, 180, 14, 0, 0, 76, 8, 0, 0, 174, 5, 0, 0, 106, 5, 0, 0, 240, 6, 0, 0, 121, 5, 0, 0, 166, 8, 0, 0, 49, 15, 0, 0, 224, 12, 0, 0, 12, 15, 0, 0, 176, 6, 0, 0, 228, 20, 0, 0, 235, 7, 0, 0, 238, 5, 0, 0, 158, 8, 0, 0, 199, 2, 0, 0, 220, 1, 0, 0, 146, 16, 0, 0, 55, 7, 0, 0, 244, 13, 0, 0, 211, 17, 0, 0, 226, 15, 0, 0, 187, 10, 0, 0, 0, 0, 0, 0, 78, 14, 0, 0, 195, 14, 0, 0, 100, 16, 0, 0, 17, 6, 0, 0, 18, 12, 0, 0, 51, 15, 0, 0, 85, 4, 0, 0, 220, 14, 0, 0, 209, 7, 0, 0, 214, 18, 0, 0, 134, 16, 0, 0, 45, 17, 0, 0, 234, 11, 0, 0, 150, 6, 0, 0, 29, 10, 0, 0, 102, 8, 0, 0, 176, 5, 0, 0, 63, 12, 0, 0, 114, 13, 0, 0, 254, 18, 0, 0, 86, 9, 0, 0, 153, 17, 0, 0, 133, 3, 0, 0, 134, 19, 0, 0, 0, 0, 0, 0, 78, 14, 0, 0, 0, 0, 0, 0, 104, 18, 0, 0, 32, 2, 0, 0, 145, 13, 0, 0, 183, 15, 0, 0, 82, 17, 0, 0, 254, 11, 0, 0, 14, 17, 0, 0, 247, 13, 0, 0, 120, 0, 0, 0, 245, 1, 0, 0, 26, 8, 0, 0, 13, 8, 0, 0, 83, 25, 0, 0, 87, 8, 0, 0, 175, 12, 0, 0, 183, 12, 0, 0, 6, 12, 0, 0, 47, 13, 0, 0, 32, 3, 0, 0, 28, 9, 0, 0, 29, 1, 0, 0, 66, 22, 0, 0, 41, 1, 0, 0, 10, 8, 0, 0, 195, 14, 0, 0, 104, 18, 0, 0, 0, 0, 0, 0, 123, 20, 0, 0, 34, 9, 0, 0, 71, 3, 0, 0, 37, 6, 0, 0, 100, 10, 0, 0, 113, 4, 0, 0, 39, 7, 0, 0, 236, 20, 0, 0, 155, 18, 0, 0, 67, 19, 0, 0, 0, 14, 0, 0, 182, 8, 0, 0, 51, 12, 0, 0, 124, 10, 0, 0, 198, 7, 0, 0, 85, 14, 0, 0, 136, 15, 0, 0, 20, 21, 0, 0, 108, 11, 0, 0, 175, 19, 0, 0, 165, 5, 0, 0, 157, 21, 0, 0, 180, 14, 0, 0, 100, 16, 0, 0, 32, 2, 0, 0, 123, 20, 0, 0, 0, 0, 0, 0, 167, 15, 0, 0, 105, 17, 0, 0, 104, 19, 0, 0, 20, 14, 0, 0, 36, 19, 0, 0, 13, 16, 0, 0, 144, 9, 0, 0, 63, 7, 0, 0, 178, 12, 0, 0, 178, 1, 0, 0, 39, 20, 0, 0, 124, 4, 0, 0, 164, 5, 0, 0, 225, 7, 0, 0, 84, 3, 0, 0, 120, 4, 0, 0, 245, 10, 0, 0, 58, 5, 0, 0, 83, 8, 0, 0, 22, 17, 0, 0, 65, 10, 0, 0, 76, 8, 0, 0, 17, 6, 0, 0, 145, 13, 0, 0, 34, 9, 0, 0, 167, 15, 0, 0, 0, 0, 0, 0, 113, 6, 0, 0, 199, 11, 0, 0, 173, 1, 0, 0, 19, 10, 0, 0, 9, 2, 0, 0, 181, 3, 0, 0, 100, 1, 0, 0, 52, 8, 0, 0, 92, 5, 0, 0, 162, 22, 0, 0, 166, 5, 0, 0, 8, 10, 0, 0, 6, 10, 0, 0, 81, 9, 0, 0, 122, 10, 0, 0, 109, 5, 0, 0, 107, 6, 0, 0, 120, 2, 0, 0, 145, 19, 0, 0, 102, 4, 0, 0, 174, 5, 0, 0, 18, 12, 0, 0, 183, 15, 0, 0, 71, 3, 0, 0, 105, 17, 0, 0, 113, 6, 0, 0, 0, 0, 0, 0, 63, 6, 0, 0, 170, 7, 0, 0, 139, 4, 0, 0, 178, 4, 0, 0, 124, 6, 0, 0, 42, 6, 0, 0, 38, 3, 0, 0, 178, 10, 0, 0, 232, 23, 0, 0, 109, 8, 0, 0, 163, 11, 0, 0, 162, 11, 0, 0, 158, 12, 0, 0, 209, 13, 0, 0, 46, 4, 0, 0, 6, 8, 0, 0, 136, 6, 0, 0, 215, 20, 0, 0, 71, 6, 0, 0, 106, 5, 0, 0, 51, 15, 0, 0, 82, 17, 0, 0, 37, 6, 0, 0, 104, 19, 0, 0, 199, 11, 0, 0, 63, 6, 0, 0, 0, 0, 0, 0, 154, 11, 0, 0, 190, 1, 0, 0, 47, 10, 0, 0, 210, 10, 0, 0, 139, 8, 0, 0, 117, 11, 0, 0, 74, 2, 0, 0, 148, 18, 0, 0, 247, 3, 0, 0, 246, 3, 0, 0, 78, 6, 0, 0, 152, 1, 0, 0, 193, 2, 0, 0, 55, 12, 0, 0, 158, 3, 0, 0, 149, 9, 0, 0, 131, 15, 0, 0, 131, 11, 0, 0, 240, 6, 0, 0, 85, 4, 0, 0, 254, 11, 0, 0, 100, 10, 0, 0, 20, 14, 0, 0, 173, 1, 0, 0, 170, 7, 0, 0, 154, 11, 0, 0, 0, 0, 0, 0, 232, 10, 0, 0, 114, 3, 0, 0, 200, 4, 0, 0, 118, 4, 0, 0, 179, 3, 0, 0, 254, 8, 0, 0, 164, 23, 0, 0, 253, 6, 0, 0, 95, 11, 0, 0, 94, 11, 0, 0, 71, 12, 0, 0, 122, 13, 0, 0, 122, 2, 0, 0, 194, 7, 0, 0, 212, 4, 0, 0, 147, 20, 0, 0, 147, 4, 0, 0, 121, 5, 0, 0, 220, 14, 0, 0, 14, 17, 0, 0, 113, 4, 0, 0, 36, 19, 0, 0, 19, 10, 0, 0, 139, 4, 0, 0, 190, 1, 0, 0, 232, 10, 0, 0, 0, 0, 0, 0, 123, 8, 0, 0, 209, 7, 0, 0, 128, 5, 0, 0, 36, 12, 0, 0, 12, 2, 0, 0, 141, 20, 0, 0, 215, 4, 0, 0, 100, 7, 0, 0, 71, 8, 0, 0, 20, 5, 0, 0, 61, 6, 0, 0, 93, 9, 0, 0, 148, 5, 0, 0, 148, 6, 0, 0, 124, 17, 0, 0, 130, 8, 0, 0, 166, 8, 0, 0, 209, 7, 0, 0, 247, 13, 0, 0, 39, 7, 0, 0, 13, 16, 0, 0, 9, 2, 0, 0, 178, 4, 0, 0, 47, 10, 0, 0, 114, 3, 0, 0, 123, 8};
// _ZZ9minReducePiiS_E9min_value has been demoted
// _ZZ9minReducePiiS_E9min_index has been demoted

.visible .entry _Z15init_populationPhPiPfi(
	.param .u64 .ptr .align 1 _Z15init_populationPhPiPfi_param_0,
	.param .u64 .ptr .align 1 _Z15init_populationPhPiPfi_param_1,
	.param .u64 .ptr .align 1 _Z15init_populationPhPiPfi_param_2,
	.param .u32 _Z15init_populationPhPiPfi_param_3
)
{
	.reg .pred 	%p<26>;
	.reg .b16 	%rs<79>;
	.reg .b32 	%r<301>;
	.reg .b32 	%f<49>;
	.reg .b64 	%rd<210>;

	ld.param.u64 	%rd3, [_Z15init_populationPhPiPfi_param_0];
	ld.param.u64 	%rd4, [_Z15init_populationPhPiPfi_param_1];
	ld.param.u64 	%rd5, [_Z15init_populationPhPiPfi_param_2];
	ld.param.u32 	%r27, [_Z15init_populationPhPiPfi_param_3];
	cvta.to.global.u64 	%rd1, %rd5;
	mov.u32 	%r28, %ctaid.x;
	mov.u32 	%r29, %ntid.x;
	mov.u32 	%r30, %tid.x;
	mad.lo.s32 	%r1, %r28, %r29, %r30;
	setp.ge.s32 	%p1, %r1, %r27;
	@%p1 bra 	$L__BB0_50;
	cvta.to.global.u64 	%rd6, %rd3;
	mul.lo.s32 	%r2, %r1, 27;
	cvt.s64.s32 	%rd7, %r2;
	add.s64 	%rd2, %rd6, %rd7;
	mov.b16 	%rs4, 0;
	st.global.u8 	[%rd2], %rs4;
	mov.b16 	%rs5, 1;
	st.global.u8 	[%rd2+1], %rs5;
	mov.b16 	%rs6, 2;
	st.global.u8 	[%rd2+2], %rs6;
	mov.b16 	%rs7, 3;
	st.global.u8 	[%rd2+3], %rs7;
	mov.b16 	%rs8, 4;
	st.global.u8 	[%rd2+4], %rs8;
	mov.b16 	%rs9, 5;
	st.global.u8 	[%rd2+5], %rs9;
	mov.b16 	%rs10, 6;
	st.global.u8 	[%rd2+6], %rs10;
	mov.b16 	%rs11, 7;
	st.global.u8 	[%rd2+7], %rs11;
	mov.b16 	%rs12, 8;
	st.global.u8 	[%rd2+8], %rs12;
	mov.b16 	%rs13, 9;
	st.global.u8 	[%rd2+9], %rs13;
	mov.b16 	%rs14, 10;
	st.global.u8 	[%rd2+10], %rs14;
	mov.b16 	%rs15, 11;
	st.global.u8 	[%rd2+11], %rs15;
	mov.b16 	%rs16, 12;
	st.global.u8 	[%rd2+12], %rs16;
	mov.b16 	%rs17, 13;
	st.global.u8 	[%rd2+13], %rs17;
	mov.b16 	%rs18, 14;
	st.global.u8 	[%rd2+14], %rs18;
	mov.b16 	%rs19, 15;
	st.global.u8 	[%rd2+15], %rs19;
	mov.b16 	%rs20, 16;
	st.global.u8 	[%rd2+16], %rs20;
	mov.b16 	%rs21, 17;
	st.global.u8 	[%rd2+17], %rs21;
	mov.b16 	%rs22, 18;
	st.global.u8 	[%rd2+18], %rs22;
	mov.b16 	%rs23, 19;
	st.global.u8 	[%rd2+19], %rs23;
	mov.b16 	%rs24, 20;
	st.global.u8 	[%rd2+20], %rs24;
	mov.b16 	%rs25, 21;
	st.global.u8 	[%rd2+21], %rs25;
	mov.b16 	%rs26, 22;
	st.global.u8 	[%rd2+22], %rs26;
	mov.b16 	%rs27, 23;
	st.global.u8 	[%rd2+23], %rs27;
	mov.b16 	%rs28, 24;
	st.global.u8 	[%rd2+24], %rs28;
	mov.b16 	%rs29, 25;
	st.global.u8 	[%rd2+25], %rs29;
	add.s32 	%r31, %r2, 1;
	mul.hi.s32 	%r32, %r31, 1125899907;
	shr.u32 	%r33, %r32, 31;
	shr.s32 	%r34, %r32, 18;
	add.s32 	%r35, %r34, %r33;
	mul.lo.s32 	%r36, %r35, 1000000;
	sub.s32 	%r37, %r31, %r36;
	mul.wide.s32 	%rd8, %r37, 4;
	add.s64 	%rd9, %rd1, %rd8;
	ld.global.f32 	%f1, [%rd9];
	fma.rn.f32 	%f2, %f1, 0f41C80000, 0f3F800000;
	cvt.rzi.u32.f32 	%r38, %f2;
	and.b32  	%r3, %r38, 255;
	setp.eq.s32 	%p2, %r3, 1;
	@%p2 bra 	$L__BB0_3;
	cvt.u64.u32 	%rd10, %r3;
	add.s64 	%rd11, %rd2, %rd10;
	ld.global.u8 	%rs30, [%rd11];
	st.global.u8 	[%rd2+1], %rs30;
	mov.b16 	%rs31, 1;
	st.global.u8 	[%rd11], %rs31;
$L__BB0_3:
	add.s32 	%r39, %r2, 2;
	mul.hi.s32 	%r40, %r39, 1125899907;
	shr.u32 	%r41, %r40, 31;
	shr.s32 	%r42, %r40, 18;
	add.s32 	%r43, %r42, %r41;
	mul.lo.s32 	%r44, %r43, 1000000;
	sub.s32 	%r45, %r39, %r44;
	mul.wide.s32 	%rd12, %r45, 4;
	add.s64 	%rd13, %rd1, %rd12;
	ld.global.f32 	%f3, [%rd13];
	fma.rn.f32 	%f4, %f3, 0f41C00000, 0f40000000;
	cvt.rzi.u32.f32 	%r46, %f4;
	and.b32  	%r4, %r46, 255;
	setp.eq.s32 	%p3, %r4, 2;
	@%p3 bra 	$L__BB0_5;
	ld.global.u8 	%rs32, [%rd2+2];
	cvt.u64.u32 	%rd14, %r4;
	add.s64 	%rd15, %rd2, %rd14;
	ld.global.u8 	%rs33, [%rd15];
	st.global.u8 	[%rd2+2], %rs33;
	st.global.u8 	[%rd15], %rs32;
$L__BB0_5:
	add.s32 	%r47, %r2, 3;
	mul.hi.s32 	%r48, %r47, 1125899907;
	shr.u32 	%r49, %r48, 31;
	shr.s32 	%r50, %r48, 18;
	add.s32 	%r51, %r50, %r49;
	mul.lo.s32 	%r52, %r51, 1000000;
	sub.s32 	%r53, %r47, %r52;
	mul.wide.s32 	%rd16, %r53, 4;
	add.s64 	%rd17, %rd1, %rd16;
	ld.global.f32 	%f5, [%rd17];
	fma.rn.f32 	%f6, %f5, 0f41B80000, 0f40400000;
	cvt.rzi.u32.f32 	%r54, %f6;
	and.b32  	%r5, %r54, 255;
	setp.eq.s32 	%p4, %r5, 3;
	@%p4 bra 	$L__BB0_7;
	ld.global.u8 	%rs34, [%rd2+3];
	cvt.u64.u32 	%rd18, %r5;
	add.s64 	%rd19, %rd2, %rd18;
	ld.global.u8 	%rs35, [%rd19];
	st.global.u8 	[%rd2+3], %rs35;
	st.global.u8 	[%rd19], %rs34;
$L__BB0_7:
	add.s32 	%r55, %r2, 4;
	mul.hi.s32 	%r56, %r55, 1125899907;
	shr.u32 	%r57, %r56, 31;
	shr.s32 	%r58, %r56, 18;
	add.s32 	%r59, %r58, %r57;
	mul.lo.s32 	%r60, %r59, 1000000;
	sub.s32 	%r61, %r55, %r60;
	mul.wide.s32 	%rd20, %r61, 4;
	add.s64 	%rd21, %rd1, %rd20;
	ld.global.f32 	%f7, [%rd21];
	fma.rn.f32 	%f8, %f7, 0f41B00000, 0f40800000;
	cvt.rzi.u32.f32 	%r62, %f8;
	and.b32  	%r6, %r62, 255;
	setp.eq.s32 	%p5, %r6, 4;
	@%p5 bra 	$L__BB0_9;
	ld.global.u8 	%rs36, [%rd2+4];
	cvt.u64.u32 	%rd22, %r6;
	add.s64 	%rd23, %rd2, %rd22;
	ld.global.u8 	%rs37, [%rd23];
	st.global.u8 	[%rd2+4], %rs37;
	st.global.u8 	[%rd23], %rs36;
$L__BB0_9:
	add.s32 	%r63, %r2, 5;
	mul.hi.s32 	%r64, %r63, 1125899907;
	shr.u32 	%r65, %r64, 31;
	shr.s32 	%r66, %r64, 18;
	add.s32 	%r67, %r66, %r65;
	mul.lo.s32 	%r68, %r67, 1000000;
	sub.s32 	%r69, %r63, %r68;
	mul.wide.s32 	%rd24, %r69, 4;
	add.s64 	%rd25, %rd1, %rd24;
	ld.global.f32 	%f9, [%rd25];
	fma.rn.f32 	%f10, %f9, 0f41A80000, 0f40A00000;
	cvt.rzi.u32.f32 	%r70, %f10;
	and.b32  	%r7, %r70, 255;
	setp.eq.s32 	%p6, %r7, 5;
	@%p6 bra 	$L__BB0_11;
	ld.global.u8 	%rs38, [%rd2+5];
	cvt.u64.u32 	%rd26, %r7;
	add.s64 	%rd27, %rd2, %rd26;
	ld.global.u8 	%rs39, [%rd27];
	st.global.u8 	[%rd2+5], %rs39;
	st.global.u8 	[%rd27], %rs38;
$L__BB0_11:
	add.s32 	%r71, %r2, 6;
	mul.hi.s32 	%r72, %r71, 1125899907;
	shr.u32 	%r73, %r72, 31;
	shr.s32 	%r74, %r72, 18;
	add.s32 	%r75, %r74, %r73;
	mul.lo.s32 	%r76, %r75, 1000000;
	sub.s32 	%r77, %r71, %r76;
	mul.wide.s32 	%rd28, %r77, 4;
	add.s64 	%rd29, %rd1, %rd28;
	ld.global.f32 	%f11, [%rd29];
	fma.rn.f32 	%f12, %f11, 0f41A00000, 0f40C00000;
	cvt.rzi.u32.f32 	%r78, %f12;
	and.b32  	%r8, %r78, 255;
	setp.eq.s32 	%p7, %r8, 6;
	@%p7 bra 	$L__BB0_13;
	ld.global.u8 	%rs40, [%rd2+6];
	cvt.u64.u32 	%rd30, %r8;
	add.s64 	%rd31, %rd2, %rd30;
	ld.global.u8 	%rs41, [%rd31];
	st.global.u8 	[%rd2+6], %rs41;
	st.global.u8 	[%rd31], %rs40;
$L__BB0_13:
	add.s32 	%r79, %r2, 7;
	mul.hi.s32 	%r80, %r79, 1125899907;
	shr.u32 	%r81, %r80, 31;
	shr.s32 	%r82, %r80, 18;
	add.s32 	%r83, %r82, %r81;
	mul.lo.s32 	%r84, %r83, 1000000;
	sub.s32 	%r85, %r79, %r84;
	mul.wide.s32 	%rd32, %r85, 4;
	add.s64 	%rd33, %rd1, %rd32;
	ld.global.f32 	%f13, [%rd33];
	fma.rn.f32 	%f14, %f13, 0f41980000, 0f40E00000;
	cvt.rzi.u32.f32 	%r86, %f14;
	and.b32  	%r9, %r86, 255;
	setp.eq.s32 	%p8, %r9, 7;
	@%p8 bra 	$L__BB0_15;
	ld.global.u8 	%rs42, [%rd2+7];
	cvt.u64.u32 	%rd34, %r9;
	add.s64 	%rd35, %rd2, %rd34;
	ld.global.u8 	%rs43, [%rd35];
	st.global.u8 	[%rd2+7], %rs43;
	st.global.u8 	[%rd35], %rs42;
$L__BB0_15:
	add.s32 	%r87, %r2, 8;
	mul.hi.s32 	%r88, %r87, 1125899907;
	shr.u32 	%r89, %r88, 31;
	shr.s32 	%r90, %r88, 18;
	add.s32 	%r91, %r90, %r89;
	mul.lo.s32 	%r92, %r91, 1000000;
	sub.s32 	%r93, %r87, %r92;
	mul.wide.s32 	%rd36, %r93, 4;
	add.s64 	%rd37, %rd1, %rd36;
	ld.global.f32 	%f15, [%rd37];
	fma.rn.f32 	%f16, %f15, 0f41900000, 0f41000000;
	cvt.rzi.u32.f32 	%r94, %f16;
	and.b32  	%r10, %r94, 255;
	setp.eq.s32 	%p9, %r10, 8;
	@%p9 bra 	$L__BB0_17;
	ld.global.u8 	%rs44, [%rd2+8];
	cvt.u64.u32 	%rd38, %r10;
	add.s64 	%rd39, %rd2, %rd38;
	ld.global.u8 	%rs45, [%rd39];
	st.global.u8 	[%rd2+8], %rs45;
	st.global.u8 	[%rd39], %rs44;
$L__BB0_17:
	add.s32 	%r95, %r2, 9;
	mul.hi.s32 	%r96, %r95, 1125899907;
	shr.u32 	%r97, %r96, 31;
	shr.s32 	%r98, %r96, 18;
	add.s32 	%r99, %r98, %r97;
	mul.lo.s32 	%r100, %r99, 1000000;
	sub.s32 	%r101, %r95, %r100;
	mul.wide.s32 	%rd40, %r101, 4;
	add.s64 	%rd41, %rd1, %rd40;
	ld.global.f32 	%f17, [%rd41];
	fma.rn.f32 	%f18, %f17, 0f41880000, 0f41100000;
	cvt.rzi.u32.f32 	%r102, %f18;
	and.b32  	%r11, %r102, 255;
	setp.eq.s32 	%p10, %r11, 9;
	@%p10 bra 	$L__BB0_19;
	ld.global.u8 	%rs46, [%rd2+9];
	cvt.u64.u32 	%rd42, %r11;
	add.s64 	%rd43, %rd2, %rd42;
	ld.global.u8 	%rs47, [%rd43];
	st.global.u8 	[%rd2+9], %rs47;
	st.global.u8 	[%rd43], %rs46;
$L__BB0_19:
	add.s32 	%r103, %r2, 10;
	mul.hi.s32 	%r104, %r103, 1125899907;
	shr.u32 	%r105, %r104, 31;
	shr.s32 	%r106, %r104, 18;
	add.s32 	%r107, %r106, %r105;
	mul.lo.s32 	%r108, %r107, 1000000;
	sub.s32 	%r109, %r103, %r108;
	mul.wide.s32 	%rd44, %r109, 4;
	add.s64 	%rd45, %rd1, %rd44;
	ld.global.f32 	%f19, [%rd45];
	fma.rn.f32 	%f20, %f19, 0f41800000, 0f41200000;
	cvt.rzi.u32.f32 	%r110, %f20;
	and.b32  	%r12, %r110, 255;
	setp.eq.s32 	%p11, %r12, 10;
	@%p11 bra 	$L__BB0_21;
	ld.global.u8 	%rs48, [%rd2+10];
	cvt.u64.u32 	%rd46, %r12;
	add.s64 	%rd47, %rd2, %rd46;
	ld.global.u8 	%rs49, [%rd47];
	st.global.u8 	[%rd2+10], %rs49;
	st.global.u8 	[%rd47], %rs48;
$L__BB0_21:
	add.s32 	%r111, %r2, 11;
	mul.hi.s32 	%r112, %r111, 1125899907;
	shr.u32 	%r113, %r112, 31;
	shr.s32 	%r114, %r112, 18;
	add.s32 	%r115, %r114, %r113;
	mul.lo.s32 	%r116, %r115, 1000000;
	sub.s32 	%r117, %r111, %r116;
	mul.wide.s32 	%rd48, %r117, 4;
	add.s64 	%rd49, %rd1, %rd48;
	ld.global.f32 	%f21, [%rd49];
	fma.rn.f32 	%f22, %f21, 0f41700000, 0f41300000;
	cvt.rzi.u32.f32 	%r118, %f22;
	and.b32  	%r13, %r118, 255;
	setp.eq.s32 	%p12, %r13, 11;
	@%p12 bra 	$L__BB0_23;
	ld.global.u8 	%rs50, [%rd2+11];
	cvt.u64.u32 	%rd50, %r13;
	add.s64 	%rd51, %rd2, %rd50;
	ld.global.u8 	%rs51, [%rd51];
	st.global.u8 	[%rd2+11], %rs51;
	st.global.u8 	[%rd51], %rs50;
$L__BB0_23:
	add.s32 	%r119, %r2, 12;
	mul.hi.s32 	%r120, %r119, 1125899907;
	shr.u32 	%r121, %r120, 31;
	shr.s32 	%r122, %r120, 18;
	add.s32 	%r123, %r122, %r121;
	mul.lo.s32 	%r124, %r123, 1000000;
	sub.s32 	%r125, %r119, %r124;
	mul.wide.s32 	%rd52, %r125, 4;
	add.s64 	%rd53, %rd1, %rd52;
	ld.global.f32 	%f23, [%rd53];
	fma.rn.f32 	%f24, %f23, 0f41600000, 0f41400000;
	cvt.rzi.u32.f32 	%r126, %f24;
	and.b32  	%r14, %r126, 255;
	setp.eq.s32 	%p13, %r14, 12;
	@%p13 bra 	$L__BB0_25;
	ld.global.u8 	%rs52, [%rd2+12];
	cvt.u64.u32 	%rd54, %r14;
	add.s64 	%rd55, %rd2, %rd54;
	ld.global.u8 	%rs53, [%rd55];
	st.global.u8 	[%rd2+12], %rs53;
	st.global.u8 	[%rd55], %rs52;
$L__BB0_25:
	add.s32 	%r127, %r2, 13;
	mul.hi.s32 	%r128, %r127, 1125899907;
	shr.u32 	%r129, %r128, 31;
	shr.s32 	%r130, %r128, 18;
	add.s32 	%r131, %r130, %r129;
	mul.lo.s32 	%r132, %r131, 1000000;
	sub.s32 	%r133, %r127, %r132;
	mul.wide.s32 	%rd56, %r133, 4;
	add.s64 	%rd57, %rd1, %rd56;
	ld.global.f32 	%f25, [%rd57];
	fma.rn.f32 	%f26, %f25, 0f41500000, 0f41500000;
	cvt.rzi.u32.f32 	%r134, %f26;
	and.b32  	%r15, %r134, 255;
	setp.eq.s32 	%p14, %r15, 13;
	@%p14 bra 	$L__BB0_27;
	ld.global.u8 	%rs54, [%rd2+13];
	cvt.u64.u32 	%rd58, %r15;
	add.s64 	%rd59, %rd2, %rd58;
	ld.global.u8 	%rs55, [%rd59];
	st.global.u8 	[%rd2+13], %rs55;
	st.global.u8 	[%rd59], %rs54;
$L__BB0_27:
	add.s32 	%r135, %r2, 14;
	mul.hi.s32 	%r136, %r135, 1125899907;
	shr.u32 	%r137, %r136, 31;
	shr.s32 	%r138, %r136, 18;
	add.s32 	%r139, %r138, %r137;
	mul.lo.s32 	%r140, %r139, 1000000;
	sub.s32 	%r141, %r135, %r140;
	mul.wide.s32 	%rd60, %r141, 4;
	add.s64 	%rd61, %rd1, %rd60;
	ld.global.f32 	%f27, [%rd61];
	fma.rn.f32 	%f28, %f27, 0f41400000, 0f41600000;
	cvt.rzi.u32.f32 	%r142, %f28;
	and.b32  	%r16, %r142, 255;
	setp.eq.s32 	%p15, %r16, 14;
	@%p15 bra 	$L__BB0_29;
	ld.global.u8 	%rs56, [%rd2+14];
	cvt.u64.u32 	%rd62, %r16;
	add.s64 	%rd63, %rd2, %rd62;
	ld.global.u8 	%rs57, [%rd63];
	st.global.u8 	[%rd2+14], %rs57;
	st.global.u8 	[%rd63], %rs56;
$L__BB0_29:
	add.s32 	%r143, %r2, 15;
	mul.hi.s32 	%r144, %r143, 1125899907;
	shr.u32 	%r145, %r144, 31;
	shr.s32 	%r146, %r144, 18;
	add.s32 	%r147, %r146, %r145;
	mul.lo.s32 	%r148, %r147, 1000000;
	sub.s32 	%r149, %r143, %r148;
	mul.wide.s32 	%rd64, %r149, 4;
	add.s64 	%rd65, %rd1, %rd64;
	ld.global.f32 	%f29, [%rd65];
	fma.rn.f32 	%f30, %f29, 0f41300000, 0f41700000;
	cvt.rzi.u32.f32 	%r150, %f30;
	and.b32  	%r17, %r150, 255;
	setp.eq.s32 	%p16, %r17, 15;
	@%p16 bra 	$L__BB0_31;
	ld.global.u8 	%rs58, [%rd2+15];
	cvt.u64.u32 	%rd66, %r17;
	add.s64 	%rd67, %rd2, %rd66;
	ld.global.u8 	%rs59, [%rd67];
	st.global.u8 	[%rd2+15], %rs59;
	st.global.u8 	[%rd67], %rs58;
$L__BB0_31:
	add.s32 	%r151, %r2, 16;
	mul.hi.s32 	%r152, %r151, 1125899907;
	shr.u32 	%r153, %r152, 31;
	shr.s32 	%r154, %r152, 18;
	add.s32 	%r155, %r154, %r153;
	mul.lo.s32 	%r156, %r155, 1000000;
	sub.s32 	%r157, %r151, %r156;
	mul.wide.s32 	%rd68, %r157, 4;
	add.s64 	%rd69, %rd1, %rd68;
	ld.global.f32 	%f31, [%rd69];
	fma.rn.f32 	%f32, %f31, 0f41200000, 0f41800000;
	cvt.rzi.u32.f32 	%r158, %f32;
	and.b32  	%r18, %r158, 255;
	setp.eq.s32 	%p17, %r18, 16;
	@%p17 bra 	$L__BB0_33;
	ld.global.u8 	%rs60, [%rd2+16];
	cvt.u64.u32 	%rd70, %r18;
	add.s64 	%rd71, %rd2, %rd70;
	ld.global.u8 	%rs61, [%rd71];
	st.global.u8 	[%rd2+16], %rs61;
	st.global.u8 	[%rd71], %rs60;
$L__BB0_33:
	add.s32 	%r159, %r2, 17;
	mul.hi.s32 	%r160, %r159, 1125899907;
	shr.u32 	%r161, %r160, 31;
	shr.s32 	%r162, %r160, 18;
	add.s32 	%r163, %r162, %r161;
	mul.lo.s32 	%r164, %r163, 1000000;
	sub.s32 	%r165, %r159, %r164;
	mul.wide.s32 	%rd72, %r165, 4;
	add.s64 	%rd73, %rd1, %rd72;
	ld.global.f32 	%f33, [%rd73];
	fma.rn.f32 	%f34, %f33, 0f41100000, 0f41880000;
	cvt.rzi.u32.f32 	%r166, %f34;
	and.b32  	%r19, %r166, 255;
	setp.eq.s32 	%p18, %r19, 17;
	@%p18 bra 	$L__BB0_35;
	ld.global.u8 	%rs62, [%rd2+17];
	cvt.u64.u32 	%rd74, %r19;
	add.s64 	%rd75, %rd2, %rd74;
	ld.global.u8 	%rs63, [%rd75];
	st.global.u8 	[%rd2+17], %rs63;
	st.global.u8 	[%rd75], %rs62;
$L__BB0_35:
	add.s32 	%r167, %r2, 18;
	mul.hi.s32 	%r168, %r167, 1125899907;
	shr.u32 	%r169, %r168, 31;
	shr.s32 	%r170, %r168, 18;
	add.s32 	%r171, %r170, %r169;
	mul.lo.s32 	%r172, %r171, 1000000;
	sub.s32 	%r173, %r167, %r172;
	mul.wide.s32 	%rd76, %r173, 4;
	add.s64 	%rd77, %rd1, %rd76;
	ld.global.f32 	%f35, [%rd77];
	fma.rn.f32 	%f36, %f35, 0f41000000, 0f41900000;
	cvt.rzi.u32.f32 	%r174, %f36;
	and.b32  	%r20, %r174, 255;
	setp.eq.s32 	%p19, %r20, 18;
	@%p19 bra 	$L__BB0_37;
	ld.global.u8 	%rs64, [%rd2+18];
	cvt.u64.u32 	%rd78, %r20;
	add.s64 	%rd79, %rd2, %rd78;
	ld.global.u8 	%rs65, [%rd79];
	st.global.u8 	[%rd2+18], %rs65;
	st.global.u8 	[%rd79], %rs64;
$L__BB0_37:
	add.s32 	%r175, %r2, 19;
	mul.hi.s32 	%r176, %r175, 1125899907;
	shr.u32 	%r177, %r176, 31;
	shr.s32 	%r178, %r176, 18;
	add.s32 	%r179, %r178, %r177;
	mul.lo.s32 	%r180, %r179, 1000000;
	sub.s32 	%r181, %r175, %r180;
	mul.wide.s32 	%rd80, %r181, 4;
	add.s64 	%rd81, %rd1, %rd80;
	ld.global.f32 	%f37, [%rd81];
	fma.rn.f32 	%f38, %f37, 0f40E00000, 0f41980000;
	cvt.rzi.u32.f32 	%r182, %f38;
	and.b32  	%r21, %r182, 255;
	setp.eq.s32 	%p20, %r21, 19;
	@%p20 bra 	$L__BB0_39;
	ld.global.u8 	%rs66, [%rd2+19];
	cvt.u64.u32 	%rd82, %r21;
	add.s64 	%rd83, %rd2, %rd82;
	ld.global.u8 	%rs67, [%rd83];
	st.global.u8 	[%rd2+19], %rs67;
	st.global.u8 	[%rd83], %rs66;
$L__BB0_39:
	add.s32 	%r183, %r2, 20;
	mul.hi.s32 	%r184, %r183, 1125899907;
	shr.u32 	%r185, %r184, 31;
	shr.s32 	%r186, %r184, 18;
	add.s32 	%r187, %r186, %r185;
	mul.lo.s32 	%r188, %r187, 1000000;
	sub.s32 	%r189, %r183, %r188;
	mul.wide.s32 	%rd84, %r189, 4;
	add.s64 	%rd85, %rd1, %rd84;
	ld.global.f32 	%f39, [%rd85];
	fma.rn.f32 	%f40, %f39, 0f40C00000, 0f41A00000;
	cvt.rzi.u32.f32 	%r190, %f40;
	and.b32  	%r22, %r190, 255;
	setp.eq.s32 	%p21, %r22, 20;
	@%p21 bra 	$L__BB0_41;
	ld.global.u8 	%rs68, [%rd2+20];
	cvt.u64.u32 	%rd86, %r22;
	add.s64 	%rd87, %rd2, %rd86;
	ld.global.u8 	%rs69, [%rd87];
	st.global.u8 	[%rd2+20], %rs69;
	st.global.u8 	[%rd87], %rs68;
$L__BB0_41:
	add.s32 	%r191, %r2, 21;
	mul.hi.s32 	%r192, %r191, 1125899907;
	shr.u32 	%r193, %r192, 31;
	shr.s32 	%r194, %r192, 18;
	add.s32 	%r195, %r194, %r193;
	mul.lo.s32 	%r196, %r195, 1000000;
	sub.s32 	%r197, %r191, %r196;
	mul.wide.s32 	%rd88, %r197, 4;
	add.s64 	%rd89, %rd1, %rd88;
	ld.global.f32 	%f41, [%rd89];
	fma.rn.f32 	%f42, %f41, 0f40A00000, 0f41A80000;
	cvt.rzi.u32.f32 	%r198, %f42;
	and.b32  	%r23, %r198, 255;
	setp.eq.s32 	%p22, %r23, 21;
	@%p22 bra 	$L__BB0_43;
	ld.global.u8 	%rs70, [%rd2+21];
	cvt.u64.u32 	%rd90, %r23;
	add.s64 	%rd91, %rd2, %rd90;
	ld.global.u8 	%rs71, [%rd91];
	st.global.u8 	[%rd2+21], %rs71;
	st.global.u8 	[%rd91], %rs70;
$L__BB0_43:
	add.s32 	%r199, %r2, 22;
	mul.hi.s32 	%r200, %r199, 1125899907;
	shr.u32 	%r201, %r200, 31;
	shr.s32 	%r202, %r200, 18;
	add.s32 	%r203, %r202, %r201;
	mul.lo.s32 	%r204, %r203, 1000000;
	sub.s32 	%r205, %r199, %r204;
	mul.wide.s32 	%rd92, %r205, 4;
	add.s64 	%rd93, %rd1, %rd92;
	ld.global.f32 	%f43, [%rd93];
	fma.rn.f32 	%f44, %f43, 0f40800000, 0f41B00000;
	cvt.rzi.u32.f32 	%r206, %f44;
	and.b32  	%r24, %r206, 255;
	setp.eq.s32 	%p23, %r24, 22;
	@%p23 bra 	$L__BB0_45;
	ld.global.u8 	%rs72, [%rd2+22];
	cvt.u64.u32 	%rd94, %r24;
	add.s64 	%rd95, %rd2, %rd94;
	ld.global.u8 	%rs73, [%rd95];
	st.global.u8 	[%rd2+22], %rs73;
	st.global.u8 	[%rd95], %rs72;
$L__BB0_45:
	add.s32 	%r207, %r2, 23;
	mul.hi.s32 	%r208, %r207, 1125899907;
	shr.u32 	%r209, %r208, 31;
	shr.s32 	%r210, %r208, 18;
	add.s32 	%r211, %r210, %r209;
	mul.lo.s32 	%r212, %r211, 1000000;
	sub.s32 	%r213, %r207, %r212;
	mul.wide.s32 	%rd96, %r213, 4;
	add.s64 	%rd97, %rd1, %rd96;
	ld.global.f32 	%f45, [%rd97];
	fma.rn.f32 	%f46, %f45, 0f40400000, 0f41B80000;
	cvt.rzi.u32.f32 	%r214, %f46;
	and.b32  	%r25, %r214, 255;
	setp.eq.s32 	%p24, %r25, 23;
	@%p24 bra 	$L__BB0_47;
	ld.global.u8 	%rs74, [%rd2+23];
	cvt.u64.u32 	%rd98, %r25;
	add.s64 	%rd99, %rd2, %rd98;
	ld.global.u8 	%rs75, [%rd99];
	st.global.u8 	[%rd2+23], %rs75;
	st.global.u8 	[%rd99], %rs74;
$L__BB0_47:
	add.s32 	%r215, %r2, 24;
	mul.hi.s32 	%r216, %r215, 1125899907;
	shr.u32 	%r217, %r216, 31;
	shr.s32 	%r218, %r216, 18;
	add.s32 	%r219, %r218, %r217;
	mul.lo.s32 	%r220, %r219, 1000000;
	sub.s32 	%r221, %r215, %r220;
	mul.wide.s32 	%rd100, %r221, 4;
	add.s64 	%rd101, %rd1, %rd100;
	ld.global.f32 	%f47, [%rd101];
	fma.rn.f32 	%f48, %f47, 0f40000000, 0f41C00000;
	cvt.rzi.u32.f32 	%r222, %f48;
	and.b32  	%r26, %r222, 255;
	setp.eq.s32 	%p25, %r26, 24;
	ld.global.u8 	%rs78, [%rd2+24];
	@%p25 bra 	$L__BB0_49;
	cvt.u64.u32 	%rd102, %r26;
	add.s64 	%rd103, %rd2, %rd102;
	ld.global.u8 	%rs76, [%rd103];
	st.global.u8 	[%rd2+24], %rs76;
	st.global.u8 	[%rd103], %rs78;
	ld.global.u8 	%rs78, [%rd2+24];
$L__BB0_49:
	mov.b16 	%rs77, 0;
	st.global.u8 	[%rd2+26], %rs77;
	ld.global.u8 	%r223, [%rd2];
	mul.wide.u32 	%rd104, %r223, 104;
	mov.u64 	%rd105, distances;
	add.s64 	%rd106, %rd105, %rd104;
	ld.global.u8 	%r224, [%rd2+1];
	mul.wide.u32 	%rd107, %r224, 4;
	add.s64 	%rd108, %rd106, %rd107;
	ld.global.u32 	%r225, [%rd108];
	mul.wide.u32 	%rd109, %r224, 104;
	add.s64 	%rd110, %rd105, %rd109;
	ld.global.u8 	%r226, [%rd2+2];
	mul.wide.u32 	%rd111, %r226, 4;
	add.s64 	%rd112, %rd110, %rd111;
	ld.global.u32 	%r227, [%rd112];
	add.s32 	%r228, %r227, %r225;
	mul.wide.u32 	%rd113, %r226, 104;
	add.s64 	%rd114, %rd105, %rd113;
	ld.global.u8 	%r229, [%rd2+3];
	mul.wide.u32 	%rd115, %r229, 4;
	add.s64 	%rd116, %rd114, %rd115;
	ld.global.u32 	%r230, [%rd116];
	add.s32 	%r231, %r230, %r228;
	mul.wide.u32 	%rd117, %r229, 104;
	add.s64 	%rd118, %rd105, %rd117;
	ld.global.u8 	%r232, [%rd2+4];
	mul.wide.u32 	%rd119, %r232, 4;
	add.s64 	%rd120, %rd118, %rd119;
	ld.global.u32 	%r233, [%rd120];
	add.s32 	%r234, %r233, %r231;
	mul.wide.u32 	%rd121, %r232, 104;
	add.s64 	%rd122, %rd105, %rd121;
	ld.global.u8 	%r235, [%rd2+5];
	mul.wide.u32 	%rd123, %r235, 4;
	add.s64 	%rd124, %rd122, %rd123;
	ld.global.u32 	%r236, [%rd124];
	add.s32 	%r237, %r236, %r234;
	mul.wide.u32 	%rd125, %r235, 104;
	add.s64 	%rd126, %rd105, %rd125;
	ld.global.u8 	%r238, [%rd2+6];
	mul.wide.u32 	%rd127, %r238, 4;
	add.s64 	%rd128, %rd126, %rd127;
	ld.global.u32 	%r239, [%rd128];
	add.s32 	%r240, %r239, %r237;
	mul.wide.u32 	%rd129, %r238, 104;
	add.s64 	%rd130, %rd105, %rd129;
	ld.global.u8 	%r241, [%rd2+7];
	mul.wide.u32 	%rd131, %r241, 4;
	add.s64 	%rd132, %rd130, %rd131;
	ld.global.u32 	%r242, [%rd132];
	add.s32 	%r243, %r242, %r240;
	mul.wide.u32 	%rd133, %r241, 104;
	add.s64 	%rd134, %rd105, %rd133;
	ld.global.u8 	%r244, [%rd2+8];
	mul.wide.u32 	%rd135, %r244, 4;
	add.s64 	%rd136, %rd134, %rd135;
	ld.global.u32 	%r245, [%rd136];
	add.s32 	%r246, %r245, %r243;
	mul.wide.u32 	%rd137, %r244, 104;
	add.s64 	%rd138, %rd105, %rd137;
	ld.global.u8 	%r247, [%rd2+9];
	mul.wide.u32 	%rd139, %r247, 4;
	add.s64 	%rd140, %rd138, %rd139;
	ld.global.u32 	%r248, [%rd140];
	add.s32 	%r249, %r248, %r246;
	mul.wide.u32 	%rd141, %r247, 104;
	add.s64 	%rd142, %rd105, %rd141;
	ld.global.u8 	%r250, [%rd2+10];
	mul.wide.u32 	%rd143, %r250, 4;
	add.s64 	%rd144, %rd142, %rd143;
	ld.global.u32 	%r251, [%rd144];
	add.s32 	%r252, %r251, %r249;
	mul.wide.u32 	%rd145, %r250, 104;
	add.s64 	%rd146, %rd105, %rd145;
	ld.global.u8 	%r253, [%rd2+11];
	mul.wide.u32 	%rd147, %r253, 4;
	add.s64 	%rd148, %rd146, %rd147;
	ld.global.u32 	%r254, [%rd148];
	add.s32 	%r255, %r254, %r252;
	mul.wide.u32 	%rd149, %r253, 104;
	add.s64 	%rd150, %rd105, %rd149;
	ld.global.u8 	%r256, [%rd2+12];
	mul.wide.u32 	%rd151, %r256, 4;
	add.s64 	%rd152, %rd150, %rd151;
	ld.global.u32 	%r257, [%rd152];
	add.s32 	%r258, %r257, %r255;
	mul.wide.u32 	%rd153, %r256, 104;
	add.s64 	%rd154, %rd105, %rd153;
	ld.global.u8 	%r259, [%rd2+13];
	mul.wide.u32 	%rd155, %r259, 4;
	add.s64 	%rd156, %rd154, %rd155;
	ld.global.u32 	%r260, [%rd156];
	add.s32 	%r261, %r260, %r258;
	mul.wide.u32 	%rd157, %r259, 104;
	add.s64 	%rd158, %rd105, %rd157;
	ld.global.u8 	%r262, [%rd2+14];
	mul.wide.u32 	%rd159, %r262, 4;
	add.s64 	%rd160, %rd158, %rd159;
	ld.global.u32 	%r263, [%rd160];
	add.s32 	%r264, %r263, %r261;
	mul.wide.u32 	%rd161, %r262, 104;
	add.s64 	%rd162, %rd105, %rd161;
	ld.global.u8 	%r265, [%rd2+15];
	mul.wide.u32 	%rd163, %r265, 4;
	add.s64 	%rd164, %rd162, %rd163;
	ld.global.u32 	%r266, [%rd164];
	add.s32 	%r267, %r266, %r264;
	mul.wide.u32 	%rd165, %r265, 104;
	add.s64 	%rd166, %rd105, %rd165;
	ld.global.u8 	%r268, [%rd2+16];
	mul.wide.u32 	%rd167, %r268, 4;
	add.s64 	%rd168, %rd166, %rd167;
	ld.global.u32 	%r269, [%rd168];
	add.s32 	%r270, %r269, %r267;
	mul.wide.u32 	%rd169, %r268, 104;
	add.s64 	%rd170, %rd105, %rd169;
	ld.global.u8 	%r271, [%rd2+17];
	mul.wide.u32 	%rd171, %r271, 4;
	add.s64 	%rd172, %rd170, %rd171;
	ld.global.u32 	%r272, [%rd172];
	add.s32 	%r273, %r272, %r270;
	mul.wide.u32 	%rd173, %r271, 104;
	add.s64 	%rd174, %rd105, %rd173;
	ld.global.u8 	%r274, [%rd2+18];
	mul.wide.u32 	%rd175, %r274, 4;
	add.s64 	%rd176, %rd174, %rd175;
	ld.global.u32 	%r275, [%rd176];
	add.s32 	%r276, %r275, %r273;
	mul.wide.u32 	%rd177, %r274, 104;
	add.s64 	%rd178, %rd105, %rd177;
	ld.global.u8 	%r277, [%rd2+19];
	mul.wide.u32 	%rd179, %r277, 4;
	add.s64 	%rd180, %rd178, %rd179;
	ld.global.u32 	%r278, [%rd180];
	add.s32 	%r279, %r278, %r276;
	mul.wide.u32 	%rd181, %r277, 104;
	add.s64 	%rd182, %rd105, %rd181;
	ld.global.u8 	%r280, [%rd2+20];
	mul.wide.u32 	%rd183, %r280, 4;
	add.s64 	%rd184, %rd182, %rd183;
	ld.global.u32 	%r281, [%rd184];
	add.s32 	%r282, %r281, %r279;
	mul.wide.u32 	%rd185, %r280, 104;
	add.s64 	%rd186, %rd105, %rd185;
	ld.global.u8 	%r283, [%rd2+21];
	mul.wide.u32 	%rd187, %r283, 4;
	add.s64 	%rd188, %rd186, %rd187;
	ld.global.u32 	%r284, [%rd188];
	add.s32 	%r285, %r284, %r282;
	mul.wide.u32 	%rd189, %r283, 104;
	add.s64 	%rd190, %rd105, %rd189;
	ld.global.u8 	%r286, [%rd2+22];
	mul.wide.u32 	%rd191, %r286, 4;
	add.s64 	%rd192, %rd190, %rd191;
	ld.global.u32 	%r287, [%rd192];
	add.s32 	%r288, %r287, %r285;
	mul.wide.u32 	%rd193, %r286, 104;
	add.s64 	%rd194, %rd105, %rd193;
	ld.global.u8 	%r289, [%rd2+23];
	mul.wide.u32 	%rd195, %r289, 4;
	add.s64 	%rd196, %rd194, %rd195;
	ld.global.u32 	%r290, [%rd196];
	add.s32 	%r291, %r290, %r288;
	mul.wide.u32 	%rd197, %r289, 104;
	add.s64 	%rd198, %rd105, %rd197;
	cvt.u32.u16 	%r292, %rs78;
	and.b32  	%r293, %r292, 255;
	mul.wide.u32 	%rd199, %r293, 4;
	add.s64 	%rd200, %rd198, %rd199;
	ld.global.u32 	%r294, [%rd200];
	add.s32 	%r295, %r294, %r291;
	mul.wide.u32 	%rd201, %r293, 104;
	add.s64 	%rd202, %rd105, %rd201;
	ld.global.u8 	%r296, [%rd2+25];
	mul.wide.u32 	%rd203, %r296, 4;
	add.s64 	%rd204, %rd202, %rd203;
	ld.global.u32 	%r297, [%rd204];
	add.s32 	%r298, %r297, %r295;
	mul.wide.u32 	%rd205, %r296, 104;
	add.s64 	%rd206, %rd105, %rd205;
	ld.global.u32 	%r299, [%rd206];
	add.s32 	%r300, %r299, %r298;
	cvta.to.global.u64 	%rd207, %rd4;
	mul.wide.s32 	%rd208, %r1, 4;
	add.s64 	%rd209, %rd207, %rd208;
	st.global.u32 	[%rd209], %r300;
$L__BB0_50:
	ret;

}
	// .globl	_Z8tsp_calcPhPiiPfi
.visible .entry _Z8tsp_calcPhPiiPfi(
	.param .u64 .ptr .align 1 _Z8tsp_calcPhPiiPfi_param_0,
	.param .u64 .ptr .align 1 _Z8tsp_calcPhPiiPfi_param_1,
	.param .u32 _Z8tsp_calcPhPiiPfi_param_2,
	.param .u64 .ptr .align 1 _Z8tsp_calcPhPiiPfi_param_3,
	.param .u32 _Z8tsp_calcPhPiiPfi_param_4
)
{
	.reg .pred 	%p<6>;
	.reg .b16 	%rs<8>;
	.reg .b32 	%r<112>;
	.reg .b32 	%f<5>;
	.reg .b64 	%rd<124>;

	ld.param.u64 	%rd7, [_Z8tsp_calcPhPiiPfi_param_0];
	ld.param.u64 	%rd8, [_Z8tsp_calcPhPiiPfi_param_1];
	ld.param.u32 	%r11, [_Z8tsp_calcPhPiiPfi_param_2];
	ld.param.u64 	%rd9, [_Z8tsp_calcPhPiiPfi_param_3];
	ld.param.u32 	%r12, [_Z8tsp_calcPhPiiPfi_param_4];
	mov.u32 	%r13, %ctaid.x;
	mov.u32 	%r14, %ntid.x;
	mov.u32 	%r15, %tid.x;
	mad.lo.s32 	%r1, %r13, %r14, %r15;
	setp.ge.s32 	%p1, %r1, %r12;
	@%p1 bra 	$L__BB1_8;
	cvta.to.global.u64 	%rd1, %rd7;
	setp.lt.s32 	%p2, %r11, 1;
	@%p2 bra 	$L__BB1_8;
	mul.lo.s32 	%r16, %r1, 27;
	cvt.s64.s32 	%rd10, %r16;
	add.s64 	%rd2, %rd1, %rd10;
	cvta.to.global.u64 	%rd3, %rd9;
	cvta.to.global.u64 	%rd11, %rd8;
	mul.wide.s32 	%rd12, %r1, 4;
	add.s64 	%rd4, %rd11, %rd12;
	neg.s32 	%r111, %r11;
	add.s32 	%r110, %r1, 2;
	mov.u64 	%rd20, distances;
$L__BB1_3:
	add.s32 	%r17, %r110, 1;
	mul.hi.s32 	%r18, %r110, 1125899907;
	shr.u32 	%r19, %r18, 31;
	shr.s32 	%r20, %r18, 18;
	add.s32 	%r21, %r20, %r19;
	mul.lo.s32 	%r22, %r21, 1000000;
	sub.s32 	%r23, %r110, %r22;
	mul.wide.s32 	%rd13, %r23, 4;
	add.s64 	%rd14, %rd3, %rd13;
	ld.global.f32 	%f1, [%rd14];
	fma.rn.f32 	%f2, %f1, 0f41C80000, 0f3F800000;
	cvt.rzi.u32.f32 	%r6, %f2;
	cvt.u16.u32 	%rs2, %r6;
	and.b16  	%rs3, %rs2, 255;
	mul.hi.s32 	%r24, %r17, 1125899907;
	shr.u32 	%r25, %r24, 31;
	shr.s32 	%r26, %r24, 18;
	add.s32 	%r27, %r26, %r25;
	mul.lo.s32 	%r28, %r27, 1000000;
	sub.s32 	%r29, %r17, %r28;
	mul.wide.s32 	%rd15, %r29, 4;
	add.s64 	%rd16, %rd3, %rd15;
	ld.global.f32 	%f3, [%rd16];
	fma.rn.f32 	%f4, %f3, 0f41C80000, 0f3F800000;
	cvt.rzi.u32.f32 	%r7, %f4;
	cvt.u16.u32 	%rs4, %r7;
	and.b16  	%rs5, %rs4, 255;
	setp.eq.s16 	%p3, %rs3, %rs5;
	@%p3 bra 	$L__BB1_7;
	and.b32  	%r30, %r6, 255;
	cvt.u64.u32 	%rd17, %r30;
	add.s64 	%rd5, %rd2, %rd17;
	ld.global.u8 	%rs1, [%rd5];
	and.b32  	%r31, %r7, 255;
	cvt.u64.u32 	%rd18, %r31;
	add.s64 	%rd6, %rd2, %rd18;
	ld.global.u8 	%rs6, [%rd6];
	st.global.u8 	[%rd5], %rs6;
	st.global.u8 	[%rd6], %rs1;
	ld.global.u8 	%r32, [%rd2];
	mul.wide.u32 	%rd19, %r32, 104;
	add.s64 	%rd21, %rd20, %rd19;
	ld.global.u8 	%r33, [%rd2+1];
	mul.wide.u32 	%rd22, %r33, 4;
	add.s64 	%rd23, %rd21, %rd22;
	ld.global.u32 	%r34, [%rd23];
	mul.wide.u32 	%rd24, %r33, 104;
	add.s64 	%rd25, %rd20, %rd24;
	ld.global.u8 	%r35, [%rd2+2];
	mul.wide.u32 	%rd26, %r35, 4;
	add.s64 	%rd27, %rd25, %rd26;
	ld.global.u32 	%r36, [%rd27];
	add.s32 	%r37, %r36, %r34;
	mul.wide.u32 	%rd28, %r35, 104;
	add.s64 	%rd29, %rd20, %rd28;
	ld.global.u8 	%r38, [%rd2+3];
	mul.wide.u32 	%rd30, %r38, 4;
	add.s64 	%rd31, %rd29, %rd30;
	ld.global.u32 	%r39, [%rd31];
	add.s32 	%r40, %r39, %r37;
	mul.wide.u32 	%rd32, %r38, 104;
	add.s64 	%rd33, %rd20, %rd32;
	ld.global.u8 	%r41, [%rd2+4];
	mul.wide.u32 	%rd34, %r41, 4;
	add.s64 	%rd35, %rd33, %rd34;
	ld.global.u32 	%r42, [%rd35];
	add.s32 	%r43, %r42, %r40;
	mul.wide.u32 	%rd36, %r41, 104;
	add.s64 	%rd37, %rd20, %rd36;
	ld.global.u8 	%r44, [%rd2+5];
	mul.wide.u32 	%rd38, %r44, 4;
	add.s64 	%rd39, %rd37, %rd38;
	ld.global.u32 	%r45, [%rd39];
	add.s32 	%r46, %r45, %r43;
	mul.wide.u32 	%rd40, %r44, 104;
	add.s64 	%rd41, %rd20, %rd40;
	ld.global.u8 	%r47, [%rd2+6];
	mul.wide.u32 	%rd42, %r47, 4;
	add.s64 	%rd43, %rd41, %rd42;
	ld.global.u32 	%r48, [%rd43];
	add.s32 	%r49, %r48, %r46;
	mul.wide.u32 	%rd44, %r47, 104;
	add.s64 	%rd45, %rd20, %rd44;
	ld.global.u8 	%r50, [%rd2+7];
	mul.wide.u32 	%rd46, %r50, 4;
	add.s64 	%rd47, %rd45, %rd46;
	ld.global.u32 	%r51, [%rd47];
	add.s32 	%r52, %r51, %r49;
	mul.wide.u32 	%rd48, %r50, 104;
	add.s64 	%rd49, %rd20, %rd48;
	ld.global.u8 	%r53, [%rd2+8];
	mul.wide.u32 	%rd50, %r53, 4;
	add.s64 	%rd51, %rd49, %rd50;
	ld.global.u32 	%r54, [%rd51];
	add.s32 	%r55, %r54, %r52;
	mul.wide.u32 	%rd52, %r53, 104;
	add.s64 	%rd53, %rd20, %rd52;
	ld.global.u8 	%r56, [%rd2+9];
	mul.wide.u32 	%rd54, %r56, 4;
	add.s64 	%rd55, %rd53, %rd54;
	ld.global.u32 	%r57, [%rd55];
	add.s32 	%r58, %r57, %r55;
	mul.wide.u32 	%rd56, %r56, 104;
	add.s64 	%rd57, %rd20, %rd56;
	ld.global.u8 	%r59, [%rd2+10];
	mul.wide.u32 	%rd58, %r59, 4;
	add.s64 	%rd59, %rd57, %rd58;
	ld.global.u32 	%r60, [%rd59];
	add.s32 	%r61, %r60, %r58;
	mul.wide.u32 	%rd60, %r59, 104;
	add.s64 	%rd61, %rd20, %rd60;
	ld.global.u8 	%r62, [%rd2+11];
	mul.wide.u32 	%rd62, %r62, 4;
	add.s64 	%rd63, %rd61, %rd62;
	ld.global.u32 	%r63, [%rd63];
	add.s32 	%r64, %r63, %r61;
	mul.wide.u32 	%rd64, %r62, 104;
	add.s64 	%rd65, %rd20, %rd64;
	ld.global.u8 	%r65, [%rd2+12];
	mul.wide.u32 	%rd66, %r65, 4;
	add.s64 	%rd67, %rd65, %rd66;
	ld.global.u32 	%r66, [%rd67];
	add.s32 	%r67, %r66, %r64;
	mul.wide.u32 	%rd68, %r65, 104;
	add.s64 	%rd69, %rd20, %rd68;
	ld.global.u8 	%r68, [%rd2+13];
	mul.wide.u32 	%rd70, %r68, 4;
	add.s64 	%rd71, %rd69, %rd70;
	ld.global.u32 	%r69, [%rd71];
	add.s32 	%r70, %r69, %r67;
	mul.wide.u32 	%rd72, %r68, 104;
	add.s64 	%rd73, %rd20, %rd72;
	ld.global.u8 	%r71, [%rd2+14];
	mul.wide.u32 	%rd74, %r71, 4;
	add.s64 	%rd75, %rd73, %rd74;
	ld.global.u32 	%r72, [%rd75];
	add.s32 	%r73, %r72, %r70;
	mul.wide.u32 	%rd76, %r71, 104;
	add.s64 	%rd77, %rd20, %rd76;
	ld.global.u8 	%r74, [%rd2+15];
	mul.wide.u32 	%rd78, %r74, 4;
	add.s64 	%rd79, %rd77, %rd78;
	ld.global.u32 	%r75, [%rd79];
	add.s32 	%r76, %r75, %r73;
	mul.wide.u32 	%rd80, %r74, 104;
	add.s64 	%rd81, %rd20, %rd80;
	ld.global.u8 	%r77, [%rd2+16];
	mul.wide.u32 	%rd82, %r77, 4;
	add.s64 	%rd83, %rd81, %rd82;
	ld.global.u32 	%r78, [%rd83];
	add.s32 	%r79, %r78, %r76;
	mul.wide.u32 	%rd84, %r77, 104;
	add.s64 	%rd85, %rd20, %rd84;
	ld.global.u8 	%r80, [%rd2+17];
	mul.wide.u32 	%rd86, %r80, 4;
	add.s64 	%rd87, %rd85, %rd86;
	ld.global.u32 	%r81, [%rd87];
	add.s32 	%r82, %r81, %r79;
	mul.wide.u32 	%rd88, %r80, 104;
	add.s64 	%rd89, %rd20, %rd88;
	ld.global.u8 	%r83, [%rd2+18];
	mul.wide.u32 	%rd90, %r83, 4;
	add.s64 	%rd91, %rd89, %rd90;
	ld.global.u32 	%r84, [%rd91];
	add.s32 	%r85, %r84, %r82;
	mul.wide.u32 	%rd92, %r83, 104;
	add.s64 	%rd93, %rd20, %rd92;
	ld.global.u8 	%r86, [%rd2+19];
	mul.wide.u32 	%rd94, %r86, 4;
	add.s64 	%rd95, %rd93, %rd94;
	ld.global.u32 	%r87, [%rd95];
	add.s32 	%r88, %r87, %r85;
	mul.wide.u32 	%rd96, %r86, 104;
	add.s64 	%rd97, %rd20, %rd96;
	ld.global.u8 	%r89, [%rd2+20];
	mul.wide.u32 	%rd98, %r89, 4;
	add.s64 	%rd99, %rd97, %rd98;
	ld.global.u32 	%r90, [%rd99];
	add.s32 	%r91, %r90, %r88;
	mul.wide.u32 	%rd100, %r89, 104;
	add.s64 	%rd101, %rd20, %rd100;
	ld.global.u8 	%r92, [%rd2+21];
	mul.wide.u32 	%rd102, %r92, 4;
	add.s64 	%rd103, %rd101, %rd102;
	ld.global.u32 	%r93, [%rd103];
	add.s32 	%r94, %r93, %r91;
	mul.wide.u32 	%rd104, %r92, 104;
	add.s64 	%rd105, %rd20, %rd104;
	ld.global.u8 	%r95, [%rd2+22];
	mul.wide.u32 	%rd106, %r95, 4;
	add.s64 	%rd107, %rd105, %rd106;
	ld.global.u32 	%r96, [%rd107];
	add.s32 	%r97, %r96, %r94;
	mul.wide.u32 	%rd108, %r95, 104;
	add.s64 	%rd109, %rd20, %rd108;
	ld.global.u8 	%r98, [%rd2+23];
	mul.wide.u32 	%rd110, %r98, 4;
	add.s64 	%rd111, %rd109, %rd110;
	ld.global.u32 	%r99, [%rd111];
	add.s32 	%r100, %r99, %r97;
	mul.wide.u32 	%rd112, %r98, 104;
	add.s64 	%rd113, %rd20, %rd112;
	ld.global.u8 	%r101, [%rd2+24];
	mul.wide.u32 	%rd114, %r101, 4;
	add.s64 	%rd115, %rd113, %rd114;
	ld.global.u32 	%r102, [%rd115];
	add.s32 	%r103, %r102, %r100;
	mul.wide.u32 	%rd116, %r101, 104;
	add.s64 	%rd117, %rd20, %rd116;
	ld.global.u8 	%r104, [%rd2+25];
	mul.wide.u32 	%rd118, %r104, 4;
	add.s64 	%rd119, %rd117, %rd118;
	ld.global.u32 	%r105, [%rd119];
	add.s32 	%r106, %r105, %r103;
	mul.wide.u32 	%rd120, %r104, 104;
	add.s64 	%rd121, %rd20, %rd120;
	ld.global.u8 	%r107, [%rd2+26];
	mul.wide.u32 	%rd122, %r107, 4;
	add.s64 	%rd123, %rd121, %rd122;
	ld.global.u32 	%r108, [%rd123];
	add.s32 	%r8, %r108, %r106;
	ld.global.u32 	%r109, [%rd4];
	setp.gt.s32 	%p4, %r8, %r109;
	@%p4 bra 	$L__BB1_6;
	st.global.u32 	[%rd4], %r8;
	bra.uni 	$L__BB1_7;
$L__BB1_6:
	ld.global.u8 	%rs7, [%rd5];
	st.global.u8 	[%rd6], %rs7;
	st.global.u8 	[%rd5], %rs1;
$L__BB1_7:
	add.s32 	%r111, %r111, 1;
	setp.ne.s32 	%p5, %r111, 0;
	add.s32 	%r110, %r110, 2;
	@%p5 bra 	$L__BB1_3;
$L__BB1_8:
	ret;

}
	// .globl	_Z9minReducePiiS_
.visible .entry _Z9minReducePiiS_(
	.param .u64 .ptr .align 1 _Z9minReducePiiS__param_0,
	.param .u32 _Z9minReducePiiS__param_1,
	.param .u64 .ptr .align 1 _Z9minReducePiiS__param_2
)
{
	.reg .pred 	%p<7>;
	.reg .b32 	%r<9>;
	.reg .b32 	%f<6>;
	.reg .b64 	%rd<7>;
	// demoted variable
	.shared .align 4 .f32 _ZZ9minReducePiiS_E9min_value;
	// demoted variable
	.shared .align 4 .f32 _ZZ9minReducePiiS_E9min_index;
	ld.param.u64 	%rd2, [_Z9minReducePiiS__param_0];
	ld.param.u32 	%r4, [_Z9minReducePiiS__param_1];
	ld.param.u64 	%rd3, [_Z9minReducePiiS__param_2];
	mov.u32 	%r1, %tid.x;
	setp.ne.s32 	%p1, %r1, 0;
	@%p1 bra 	$L__BB2_2;
	mov.b32 	%r5, 1232348144;
	st.volatile.shared.u32 	[_ZZ9minReducePiiS_E9min_value], %r5;
$L__BB2_2:
	setp.ge.s32 	%p2, %r1, %r4;
	@%p2 bra 	$L__BB2_8;
	cvta.to.global.u64 	%rd1, %rd2;
	mov.u32 	%r8, %r1;
$L__BB2_4:
	mul.wide.u32 	%rd4, %r8, 4;
	add.s64 	%rd5, %rd1, %rd4;
	ld.global.u32 	%r6, [%rd5];
	cvt.rn.f32.s32 	%f1, %r6;
	bar.sync 	0;
	ld.volatile.shared.f32 	%f3, [_ZZ9minReducePiiS_E9min_value];
	setp.leu.f32 	%p3, %f3, %f1;
	@%p3 bra 	$L__BB2_7;
	cvt.rn.f32.u32 	%f2, %r8;
$L__BB2_6:
	st.volatile.shared.f32 	[_ZZ9minReducePiiS_E9min_value], %f1;
	st.volatile.shared.f32 	[_ZZ9minReducePiiS_E9min_index], %f2;
	ld.volatile.shared.f32 	%f4, [_ZZ9minReducePiiS_E9min_value];
	setp.gt.f32 	%p4, %f4, %f1;
	@%p4 bra 	$L__BB2_6;
$L__BB2_7:
	bar.sync 	0;
	add.s32 	%r8, %r8, 512;
	setp.lt.s32 	%p5, %r8, %r4;
	@%p5 bra 	$L__BB2_4;
$L__BB2_8:
	setp.ne.s32 	%p6, %r1, 0;
	@%p6 bra 	$L__BB2_10;
	ld.volatile.shared.f32 	%f5, [_ZZ9minReducePiiS_E9min_index];
	cvt.rzi.s32.f32 	%r7, %f5;
	cvta.to.global.u64 	%rd6, %rd3;
	st.global.u32 	[%rd6], %r7;
$L__BB2_10:
	ret;

}


// ===== COMPILED SASS (sm_100) =====

	.target	sm_100

	.elftype	@"ET_EXEC"


//--------------------- .note.nv.tkinfo           --------------------------
	.section	.note.nv.tkinfo,"",@"SHT_NOTE"
	.sectionflags	@"SHF_NOTE_NV_TKINFO"
	.tkinfo
        /*0018*/ 	.word	0x00000002
        /*0030*/ 	.string	""
        /*0030*/ 	.string	"ptxas"
        /*0030*/ 	.string	"Cuda compilation tools, release 13.0, V13.0.88"
        /*0030*/ 	.string	"Build cuda_13.0.r13.0/compiler.36424714_0"
        /*0030*/ 	.string	"-arch sm_100 -m 64 "



//--------------------- .note.nv.cuinfo           --------------------------
	.section	.note.nv.cuinfo,"",@"SHT_NOTE"
	.sectionflags	@"SHF_NOTE_NV_CUINFO"
        /*0018*/ 	.short	0x0002
        /*001a*/ 	.short	0x0064
        /*001c*/ 	.short	0x0082
	.zero		2


//--------------------- .nv.info                  --------------------------
	.section	.nv.info,"",@"SHT_CUDA_INFO"
	.align	4


	//----- nvinfo : EIATTR_REGCOUNT
	.align		4
        /*0000*/ 	.byte	0x04, 0x2f
        /*0002*/ 	.short	(.L_2 - .L_1)
	.align		4
.L_1:
        /*0004*/ 	.word	index@(_Z15init_populationPhPiPfi)
        /*0008*/ 	.word	0x00000020


	//----- nvinfo : EIATTR_FRAME_SIZE
	.align		4
.L_2:
        /*000c*/ 	.byte	0x04, 0x11
        /*000e*/ 	.short	(.L_4 - .L_3)
	.align		4
.L_3:
        /*0010*/ 	.word	index@(_Z15init_populationPhPiPfi)
        /*0014*/ 	.word	0x00000000


	//----- nvinfo : EIATTR_REGCOUNT
	.align		4
.L_4:
        /*0018*/ 	.byte	0x04, 0x2f
        /*001a*/ 	.short	(.L_6 - .L_5)
	.align		4
.L_5:
        /*001c*/ 	.word	index@(_Z8tsp_calcPhPiiPfi)
        /*0020*/ 	.word	0x00000020


	//----- nvinfo : EIATTR_FRAME_SIZE
	.align		4
.L_6:
        /*0024*/ 	.byte	0x04, 0x11
        /*0026*/ 	.short	(.L_8 - .L_7)
	.align		4
.L_7:
        /*0028*/ 	.word	index@(_Z8tsp_calcPhPiiPfi)
        /*002c*/ 	.word	0x00000000


	//----- nvinfo : EIATTR_REGCOUNT
	.align		4
.L_8:
        /*0030*/ 	.byte	0x04, 0x2f
        /*0032*/ 	.short	(.L_10 - .L_9)
	.align		4
.L_9:
        /*0034*/ 	.word	index@(_Z9minReducePiiS_)
        /*0038*/ 	.word	0x0000000a


	//----- nvinfo : EIATTR_FRAME_SIZE
	.align		4
.L_10:
        /*003c*/ 	.byte	0x04, 0x11
        /*003e*/ 	.short	(.L_12 - .L_11)
	.align		4
.L_11:
        /*0040*/ 	.word	index@(_Z9minReducePiiS_)
        /*0044*/ 	.word	0x00000000


	//----- nvinfo : EIATTR_MIN_STACK_SIZE
	.align		4
.L_12:
        /*0048*/ 	.byte	0x04, 0x12
        /*004a*/ 	.short	(.L_14 - .L_13)
	.align		4
.L_13:
        /*004c*/ 	.word	index@(_Z9minReducePiiS_)
        /*0050*/ 	.word	0x00000000


	//----- nvinfo : EIATTR_MIN_STACK_SIZE
	.align		4
.L_14:
        /*0054*/ 	.byte	0x04, 0x12
        /*0056*/ 	.short	(.L_16 - .L_15)
	.align		4
.L_15:
        /*0058*/ 	.word	index@(_Z8tsp_calcPhPiiPfi)
        /*005c*/ 	.word	0x00000000


	//----- nvinfo : EIATTR_MIN_STACK_SIZE
	.align		4
.L_16:
        /*0060*/ 	.byte	0x04, 0x12
        /*0062*/ 	.short	(.L_18 - .L_17)
	.align		4
.L_17:
        /*0064*/ 	.word	index@(_Z15init_populationPhPiPfi)
        /*0068*/ 	.word	0x00000000
.L_18:


//--------------------- .nv.compat                --------------------------
	.section	.nv.compat,"",@"SHT_CUDA_COMPAT_INFO"
	.align	4
        /*0000*/ 	.byte	0x02, 0x09, 0x00, 0x00, 0x02, 0x02, 0x01, 0x00, 0x02, 0x05, 0x05, 0x00, 0x03, 0x07, 0x01, 0x01
        /*0010*/ 	.byte	0x02, 0x03, 0x00, 0x00, 0x02, 0x06, 0x01, 0x00, 0x04, 0x0b, 0x08, 0x00, 0x09, 0x00, 0x00, 0x00
        /*0020*/ 	.byte	0x00, 0x00, 0x00, 0x00


//--------------------- .nv.info._Z9minReducePiiS_ --------------------------
	.section	.nv.info._Z9minReducePiiS_,"",@"SHT_CUDA_INFO"
	.sectionflags	@""
	.align	4


	//----- nvinfo : EIATTR_CUDA_API_VERSION
	.align		4
        /*0000*/ 	.byte	0x04, 0x37
        /*0002*/ 	.short	(.L_20 - .L_19)
.L_19:
        /*0004*/ 	.word	0x00000082


	//----- nvinfo : EIATTR_KPARAM_INFO
	.align		4
.L_20:
        /*0008*/ 	.byte	0x04, 0x17
        /*000a*/ 	.short	(.L_22 - .L_21)
.L_21:
        /*000c*/ 	.word	0x00000000
        /*0010*/ 	.short	0x0002
        /*0012*/ 	.short	0x0010
        /*0014*/ 	.byte	0x00, 0xf5, 0x21, 0x00


	//----- nvinfo : EIATTR_KPARAM_INFO
	.align		4
.L_22:
        /*0018*/ 	.byte	0x04, 0x17
        /*001a*/ 	.short	(.L_24 - .L_23)
.L_23:
        /*001c*/ 	.word	0x00000000
        /*0020*/ 	.short	0x0001
        /*0022*/ 	.short	0x0008
        /*0024*/ 	.byte	0x00, 0xf0, 0x11, 0x00


	//----- nvinfo : EIATTR_KPARAM_INFO
	.align		4
.L_24:
        /*0028*/ 	.byte	0x04, 0x17
        /*002a*/ 	.short	(.L_26 - .L_25)
.L_25:
        /*002c*/ 	.word	0x00000000
        /*0030*/ 	.short	0x0000
        /*0032*/ 	.short	0x0000
        /*0034*/ 	.byte	0x00, 0xf5, 0x21, 0x00


	//----- nvinfo : EIATTR_SPARSE_MMA_MASK
	.align		4
.L_26:
        /*0038*/ 	.byte	0x03, 0x50
        /*003a*/ 	.short	0x0000


	//----- nvinfo : EIATTR_MAXREG_COUNT
	.align		4
        /*003c*/ 	.byte	0x03, 0x1b
        /*003e*/ 	.short	0x00ff


	//----- nvinfo : EIATTR_NUM_BARRIERS
	.align		4
        /*0040*/ 	.byte	0x02, 0x4c
        /*0042*/ 	.byte	0x01
	.zero		1


	//----- nvinfo : EIATTR_MERCURY_ISA_VERSION
	.align		4
        /*0044*/ 	.byte	0x03, 0x5f
        /*0046*/ 	.short	0x0101


	//----- nvinfo : EIATTR_VRC_CTA_INIT_COUNT
	.align		4
        /*0048*/ 	.byte	0x02, 0x4a
	.zero		1
	.zero		1


	//----- nvinfo : EIATTR_EXIT_INSTR_OFFSETS
	.align		4
        /*004c*/ 	.byte	0x04, 0x1c
        /*004e*/ 	.short	(.L_28 - .L_27)


	//   ....[0]....
.L_27:
        /*0050*/ 	.word	0x00000270


	//   ....[1]....
        /*0054*/ 	.word	0x000002f0


	//----- nvinfo : EIATTR_CRS_STACK_SIZE
	.align		4
.L_28:
        /*0058*/ 	.byte	0x04, 0x1e
        /*005a*/ 	.short	(.L_30 - .L_29)
.L_29:
        /*005c*/ 	.word	0x00000000


	//----- nvinfo : EIATTR_CBANK_PARAM_SIZE
	.align		4
.L_30:
        /*0060*/ 	.byte	0x03, 0x19
        /*0062*/ 	.short	0x0018


	//----- nvinfo : EIATTR_PARAM_CBANK
	.align		4
        /*0064*/ 	.byte	0x04, 0x0a
        /*0066*/ 	.short	(.L_32 - .L_31)
	.align		4
.L_31:
        /*0068*/ 	.word	index@(.nv.constant0._Z9minReducePiiS_)
        /*006c*/ 	.short	0x0380
        /*006e*/ 	.short	0x0018


	//----- nvinfo : EIATTR_SW_WAR
	.align		4
.L_32:
        /*0070*/ 	.byte	0x04, 0x36
        /*0072*/ 	.short	(.L_34 - .L_33)
.L_33:
        /*0074*/ 	.word	0x00000008
.L_34:


//--------------------- .nv.info._Z8tsp_calcPhPiiPfi --------------------------
	.section	.nv.info._Z8tsp_calcPhPiiPfi,"",@"SHT_CUDA_INFO"
	.sectionflags	@""
	.align	4


	//----- nvinfo : EIATTR_CUDA_API_VERSION
	.align		4
        /*0000*/ 	.byte	0x04, 0x37
        /*0002*/ 	.short	(.L_36 - .L_35)
.L_35:
        /*0004*/ 	.word	0x00000082


	//----- nvinfo : EIATTR_KPARAM_INFO
	.align		4
.L_36:
        /*0008*/ 	.byte	0x04, 0x17
        /*000a*/ 	.short	(.L_38 - .L_37)
.L_37:
        /*000c*/ 	.word	0x00000000
        /*0010*/ 	.short	0x0004
        /*0012*/ 	.short	0x0020
        /*0014*/ 	.byte	0x00, 0xf0, 0x11, 0x00


	//----- nvinfo : EIATTR_KPARAM_INFO
	.align		4
.L_38:
        /*0018*/ 	.byte	0x04, 0x17
        /*001a*/ 	.short	(.L_40 - .L_39)
.L_39:
        /*001c*/ 	.word	0x00000000
        /*0020*/ 	.short	0x0003
        /*0022*/ 	.short	0x0018
        /*0024*/ 	.byte	0x00, 0xf5, 0x21, 0x00


	//----- nvinfo : EIATTR_KPARAM_INFO
	.align		4
.L_40:
        /*0028*/ 	.byte	0x04, 0x17
        /*002a*/ 	.short	(.L_42 - .L_41)
.L_41:
        /*002c*/ 	.word	0x00000000
        /*0030*/ 	.short	0x0002
        /*0032*/ 	.short	0x0010
        /*0034*/ 	.byte	0x00, 0xf0, 0x11, 0x00


	//----- nvinfo : EIATTR_KPARAM_INFO
	.align		4
.L_42:
        /*0038*/ 	.byte	0x04, 0x17
        /*003a*/ 	.short	(.L_44 - .L_43)
.L_43:
        /*003c*/ 	.word	0x00000000
        /*0040*/ 	.short	0x0001
        /*0042*/ 	.short	0x0008
        /*0044*/ 	.byte	0x00, 0xf5, 0x21, 0x00


	//----- nvinfo : EIATTR_KPARAM_INFO
	.align		4
.L_44:
        /*0048*/ 	.byte	0x04, 0x17
        /*004a*/ 	.short	(.L_46 - .L_45)
.L_45:
        /*004c*/ 	.word	0x00000000
        /*0050*/ 	.short	0x0000
        /*0052*/ 	.short	0x0000
        /*0054*/ 	.byte	0x00, 0xf5, 0x21, 0x00


	//----- nvinfo : EIATTR_SPARSE_MMA_MASK
	.align		4
.L_46:
        /*0058*/ 	.byte	0x03, 0x50
        /*005a*/ 	.short	0x0000


	//----- nvinfo : EIATTR_MAXREG_COUNT
	.align		4
        /*005c*/ 	.byte	0x03, 0x1b
        /*005e*/ 	.short	0x00ff


	//----- nvinfo : EIATTR_MERCURY_ISA_VERSION
	.align		4
        /*0060*/ 	.byte	0x03, 0x5f
        /*0062*/ 	.short	0x0101


	//----- nvinfo : EIATTR_VRC_CTA_INIT_COUNT
	.align		4
        /*0064*/ 	.byte	0x02, 0x4a
	.zero		1
	.zero		1


	//----- nvinfo : EIATTR_EXIT_INSTR_OFFSETS
	.align		4
        /*0068*/ 	.byte	0x04, 0x1c
        /*006a*/ 	.short	(.L_48 - .L_47)


	//   ....[0]....
.L_47:
        /*006c*/ 	.word	0x00000070


	//   ....[1]....
        /*0070*/ 	.word	0x000000a0


	//   ....[2]....
        /*0074*/ 	.word	0x00000b70


	//----- nvinfo : EIATTR_CRS_STACK_SIZE
	.align		4
.L_48:
        /*0078*/ 	.byte	0x04, 0x1e
        /*007a*/ 	.short	(.L_50 - .L_49)
.L_49:
        /*007c*/ 	.word	0x00000000


	//----- nvinfo : EIATTR_CBANK_PARAM_SIZE
	.align		4
.L_50:
        /*0080*/ 	.byte	0x03, 0x19
        /*0082*/ 	.short	0x0024


	//----- nvinfo : EIATTR_PARAM_CBANK
	.align		4
        /*0084*/ 	.byte	0x04, 0x0a
        /*0086*/ 	.short	(.L_52 - .L_51)
	.align		4
.L_51:
        /*0088*/ 	.word	index@(.nv.constant0._Z8tsp_calcPhPiiPfi)
        /*008c*/ 	.short	0x0380
        /*008e*/ 	.short	0x0024


	//----- nvinfo : EIATTR_SW_WAR
	.align		4
.L_52:
        /*0090*/ 	.byte	0x04, 0x36
        /*0092*/ 	.short	(.L_54 - .L_53)
.L_53:
        /*0094*/ 	.word	0x00000008
.L_54:


//--------------------- .nv.info._Z15init_populationPhPiPfi --------------------------
	.section	.nv.info._Z15init_populationPhPiPfi,"",@"SHT_CUDA_INFO"
	.sectionflags	@""
	.align	4


	//----- nvinfo : EIATTR_CUDA_API_VERSION
	.align		4
        /*0000*/ 	.byte	0x04, 0x37
        /*0002*/ 	.short	(.L_56 - .L_55)
.L_55:
        /*0004*/ 	.word	0x00000082


	//----- nvinfo : EIATTR_KPARAM_INFO
	.align		4
.L_56:
        /*0008*/ 	.byte	0x04, 0x17
        /*000a*/ 	.short	(.L_58 - .L_57)
.L_57:
        /*000c*/ 	.word	0x00000000
        /*0010*/ 	.short	0x0003
        /*0012*/ 	.short	0x0018
        /*0014*/ 	.byte	0x00, 0xf0, 0x11, 0x00


	//----- nvinfo : EIATTR_KPARAM_INFO
	.align		4
.L_58:
        /*0018*/ 	.byte	0x04, 0x17
        /*001a*/ 	.short	(.L_60 - .L_59)
.L_59:
        /*001c*/ 	.word	0x00000000
        /*0020*/ 	.short	0x0002
        /*0022*/ 	.short	0x0010
        /*0024*/ 	.byte	0x00, 0xf5, 0x21, 0x00


	//----- nvinfo : EIATTR_KPARAM_INFO
	.align		4
.L_60:
        /*0028*/ 	.byte	0x04, 0x17
        /*002a*/ 	.short	(.L_62 - .L_61)
.L_61:
        /*002c*/ 	.word	0x00000000
        /*0030*/ 	.short	0x0001
        /*0032*/ 	.short	0x0008
        /*0034*/ 	.byte	0x00, 0xf5, 0x21, 0x00


	//----- nvinfo : EIATTR_KPARAM_INFO
	.align		4
.L_62:
        /*0038*/ 	.byte	0x04, 0x17
        /*003a*/ 	.short	(.L_64 - .L_63)
.L_63:
        /*003c*/ 	.word	0x00000000
        /*0040*/ 	.short	0x0000
        /*0042*/ 	.short	0x0000
        /*0044*/ 	.byte	0x00, 0xf5, 0x21, 0x00


	//----- nvinfo : EIATTR_SPARSE_MMA_MASK
	.align		4
.L_64:
        /*0048*/ 	.byte	0x03, 0x50
        /*004a*/ 	.short	0x0000


	//----- nvinfo : EIATTR_MAXREG_COUNT
	.align		4
        /*004c*/ 	.byte	0x03, 0x1b
        /*004e*/ 	.short	0x00ff


	//----- nvinfo : EIATTR_MERCURY_ISA_VERSION
	.align		4
        /*0050*/ 	.byte	0x03, 0x5f
        /*0052*/ 	.short	0x0101


	//----- nvinfo : EIATTR_VRC_CTA_INIT_COUNT
	.align		4
        /*0054*/ 	.byte	0x02, 0x4a
	.zero		1
	.zero		1


	//----- nvinfo : EIATTR_EXIT_INSTR_OFFSETS
	.align		4
        /*0058*/ 	.byte	0x04, 0x1c
        /*005a*/ 	.short	(.L_66 - .L_65)


	//   ....[0]....
.L_65:
        /*005c*/ 	.word	0x00000070


	//   ....[1]....
        /*0060*/ 	.word	0x00002730


	//----- nvinfo : EIATTR_CBANK_PARAM_SIZE
	.align		4
.L_66:
        /*0064*/ 	.byte	0x03, 0x19
        /*0066*/ 	.short	0x001c


	//----- nvinfo : EIATTR_PARAM_CBANK
	.align		4
        /*0068*/ 	.byte	0x04, 0x0a
        /*006a*/ 	.short	(.L_68 - .L_67)
	.align		4
.L_67:
        /*006c*/ 	.word	index@(.nv.constant0._Z15init_populationPhPiPfi)
        /*0070*/ 	.short	0x0380
        /*0072*/ 	.short	0x001c


	//----- nvinfo : EIATTR_SW_WAR
	.align		4
.L_68:
        /*0074*/ 	.byte	0x04, 0x36
        /*0076*/ 	.short	(.L_70 - .L_69)
.L_69:
        /*0078*/ 	.word	0x00000008
.L_70:


//--------------------- .nv.callgraph             --------------------------
	.section	.nv.callgraph,"",@"SHT_CUDA_CALLGRAPH"
	.align	4
	.sectionentsize	8
	.align		4
        /*0000*/ 	.word	0x00000000
	.align		4
        /*0004*/ 	.word	0xffffffff
	.align		4
        /*0008*/ 	.word	0x00000000
	.align		4
        /*000c*/ 	.word	0xfffffffe
	.align		4
        /*0010*/ 	.word	0x00000000
	.align		4
        /*0014*/ 	.word	0xfffffffd
	.align		4
        /*0018*/ 	.word	0x00000000
	.align		4
        /*001c*/ 	.word	0xfffffffc


//--------------------- .nv.constant4             --------------------------
	.section	.nv.constant4,"a",@progbits
	.align	8
	.align		8
.nv.constant4:
        /*0000*/ 	.dword	distances


//--------------------- .text._Z9minReducePiiS_   --------------------------
	.section	.text._Z9minReducePiiS_,"ax",@progbits
	.align	128
        .global         _Z9minReducePiiS_
        .type           _Z9minReducePiiS_,@function
        .size           _Z9minReducePiiS_,(.L_x_10 - _Z9minReducePiiS_)
        .other          _Z9minReducePiiS_,@"STO_CUDA_ENTRY STV_DEFAULT"
_Z9minReducePiiS_:
.text._Z9minReducePiiS_:
[----:B------:R-:W-:Y:S01]  /*0000*/  LDC R1, c[0x0][0x37c] ;  /* 0x0000df00ff017b82 */ /* 0x000fe20000000800 */
[----:B------:R-:W0:Y:S01]  /*0010*/  S2R R4, SR_TID.X ;  /* 0x0000000000047919 */ /* 0x000e220000002100 */
[----:B------:R-:W1:Y:S01]  /*0020*/  LDCU UR4, c[0x0][0x388] ;  /* 0x00007100ff0477ac */ /* 0x000e620008000800 */
[----:B------:R-:W2:Y:S01]  /*0030*/  LDCU.64 UR8, c[0x0][0x358] ;  /* 0x00006b00ff0877ac */ /* 0x000ea20008000a00 */
[----:B0-----:R-:W-:-:S13]  /*0040*/  ISETP.NE.AND P0, PT, R4, RZ, PT ;  /* 0x000000ff0400720c */ /* 0x001fda0003f05270 */
[----:B------:R-:W0:Y:S01]  /*0050*/  @!P0 S2R R3, SR_CgaCtaId ;  /* 0x0000000000038919 */ /* 0x000e220000008800 */
[----:B------:R-:W-:Y:S01]  /*0060*/  @!P0 MOV R0, 0x400 ;  /* 0x0000040000008802 */ /* 0x000fe20000000f00 */
[----:B------:R-:W-:-:S03]  /*0070*/  @!P0 IMAD.MOV.U32 R5, RZ, RZ, 0x497423f0 ;  /* 0x497423f0ff058424 */ /* 0x000fc600078e00ff */
[----:B0-----:R-:W-:-:S05]  /*0080*/  @!P0 LEA R0, R3, R0, 0x18 ;  /* 0x0000000003008211 */ /* 0x001fca00078ec0ff */
[----:B------:R0:W-:Y:S01]  /*0090*/  @!P0 STS [R0], R5 ;  /* 0x0000000500008388 */ /* 0x0001e20000000800 */
[----:B-1----:R-:W-:-:S13]  /*00a0*/  ISETP.GE.AND P0, PT, R4, UR4, PT ;  /* 0x0000000404007c0c */ /* 0x002fda000bf06270 */
[----:B0-2---:R-:W-:Y:S05]  /*00b0*/  @P0 BRA `(.L_x_0) ;  /* 0x0000000000680947 */ /* 0x005fea0003800000 */
[----:B------:R-:W-:-:S07]  /*00c0*/  IMAD.MOV.U32 R5, RZ, RZ, R4 ;  /* 0x000000ffff057224 */ /* 0x000fce00078e0004 */
.L_x_3:
[----:B------:R-:W0:Y:S02]  /*00d0*/  LDC.64 R2, c[0x0][0x380] ;  /* 0x0000e000ff027b82 */ /* 0x000e240000000a00 */
[----:B0-----:R-:W-:-:S06]  /*00e0*/  IMAD.WIDE.U32 R2, R5, 0x4, R2 ;  /* 0x0000000405027825 */ /* 0x001fcc00078e0002 */
[----:B------:R-:W2:Y:S01]  /*00f0*/  LDG.E R2, desc[UR8][R2.64] ;  /* 0x0000000802027981 */ /* 0x000ea2000c1e1900 */
[----:B------:R-:W-:Y:S05]  /*0100*/  WARPSYNC.ALL ;  /* 0x0000000000007948 */ /* 0x000fea0003800000 */
[----:B--2---:R-:W-:Y:S01]  /*0110*/  I2FP.F32.S32 R7, R2 ;  /* 0x0000000200077245 */ /* 0x004fe20000201400 */
[----:B------:R-:W0:Y:S08]  /*0120*/  S2UR UR5, SR_CgaCtaId ;  /* 0x00000000000579c3 */ /* 0x000e300000008800 */
[----:B------:R-:W-:Y:S06]  /*0130*/  BAR.SYNC.DEFER_BLOCKING 0x0 ;  /* 0x0000000000007b1d */ /* 0x000fec0000010000 */
[----:B------:R-:W-:-:S02]  /*0140*/  UMOV UR4, 0x400 ;  /* 0x0000040000047882 */ /* 0x000fc40000000000 */
[----:B0-----:R-:W-:-:S09]  /*0150*/  ULEA UR4, UR5, UR4, 0x18 ;  /* 0x0000000405047291 */ /* 0x001fd2000f8ec0ff */
[----:B------:R-:W0:Y:S02]  /*0160*/  LDS R0, [UR4] ;  /* 0x00000004ff007984 */ /* 0x000e240008000800 */
[----:B0-----:R-:W-:-:S13]  /*0170*/  FSETP.GT.AND P0, PT, R0, R7, PT ;  /* 0x000000070000720b */ /* 0x001fda0003f04000 */
[----:B------:R-:W-:Y:S05]  /*0180*/  @!P0 BRA `(.L_x_1) ;  /* 0x00000000001c8947 */ /* 0x000fea0003800000 */
[----:B------:R-:W-:-:S07]  /*0190*/  I2FP.F32.U32 R2, R5 ;  /* 0x0000000500027245 */ /* 0x000fce0000201000 */
.L_x_2:
[----:B------:R-:W-:Y:S01]  /*01a0*/  STS [UR4], R7 ;  /* 0x00000007ff007988 */ /* 0x000fe20008000804 */
[----:B------:R-:W-:Y:S05]  /*01b0*/  YIELD ;  /* 0x0000000000007946 */ /* 0x000fea0003800000 */
[----:B------:R-:W-:Y:S04]  /*01c0*/  STS [UR4+0x4], R2 ;  /* 0x00000402ff007988 */ /* 0x000fe80008000804 */
[----:B------:R-:W0:Y:S02]  /*01d0*/  LDS R0, [UR4] ;  /* 0x00000004ff007984 */ /* 0x000e240008000800 */
[----:B0-----:R-:W-:-:S13]  /*01e0*/  FSETP.GT.AND P0, PT, R0, R7, PT ;  /* 0x000000070000720b */ /* 0x001fda0003f04000 */
[----:B------:R-:W-:Y:S05]  /*01f0*/  @P0 BRA `(.L_x_2) ;  /* 0xfffffffc00e80947 */ /* 0x000fea000383ffff */
.L_x_1:
[----:B------:R-:W-:Y:S05]  /*0200*/  WARPSYNC.ALL ;  /* 0x0000000000007948 */ /* 0x000fea0003800000 */
[----:B------:R-:W0:Y:S01]  /*0210*/  LDCU UR5, c[0x0][0x388] ;  /* 0x00007100ff0577ac */ /* 0x000e220008000800 */
[----:B------:R-:W-:Y:S01]  /*0220*/  VIADD R5, R5, 0x200 ;  /* 0x0000020005057836 */ /* 0x000fe20000000000 */
[----:B------:R-:W-:Y:S04]  /*0230*/  BAR.SYNC.DEFER_BLOCKING 0x0 ;  /* 0x0000000000007b1d */ /* 0x000fe80000010000 */
[----:B0-----:R-:W-:-:S13]  /*0240*/  ISETP.GE.AND P0, PT, R5, UR5, PT ;  /* 0x0000000505007c0c */ /* 0x001fda000bf06270 */
[----:B------:R-:W-:Y:S05]  /*0250*/  @!P0 BRA `(.L_x_3) ;  /* 0xfffffffc009c8947 */ /* 0x000fea000383ffff */
.L_x_0:
[----:B------:R-:W-:-:S13]  /*0260*/  ISETP.NE.AND P0, PT, R4, RZ, PT ;  /* 0x000000ff0400720c */ /* 0x000fda0003f05270 */
[----:B------:R-:W-:Y:S05]  /*0270*/  @P0 EXIT ;  /* 0x000000000000094d */ /* 0x000fea0003800000 */
[----:B------:R-:W0:Y:S01]  /*0280*/  S2UR UR6, SR_CgaCtaId ;  /* 0x00000000000679c3 */ /* 0x000e220000008800 */
[----:B------:R-:W-:-:S07]  /*0290*/  UMOV UR5, 0x400 ;  /* 0x0000040000057882 */ /* 0x000fce0000000000 */
[----:B------:R-:W1:Y:S01]  /*02a0*/  LDC.64 R2, c[0x0][0x390] ;  /* 0x0000e400ff027b82 */ /* 0x000e620000000a00 */
[----:B0-----:R-:W-:-:S09]  /*02b0*/  ULEA UR5, UR6, UR5, 0x18 ;  /* 0x0000000506057291 */ /* 0x001fd2000f8ec0ff */
[----:B------:R-:W0:Y:S02]  /*02c0*/  LDS R0, [UR5+0x4] ;  /* 0x00000405ff007984 */ /* 0x000e240008000800 */
[----:B0-----:R-:W1:Y:S02]  /*02d0*/  F2I.TRUNC.NTZ R5, R0 ;  /* 0x0000000000057305 */ /* 0x001e64000020f100 */
[----:B-1----:R-:W-:Y:S01]  /*02e0*/  STG.E desc[UR8][R2.64], R5 ;  /* 0x0000000502007986 */ /* 0x002fe2000c101908 */
[----:B------:R-:W-:Y:S05]  /*02f0*/  EXIT ;  /* 0x000000000000794d */ /* 0x000fea0003800000 */
.L_x_4:
[----:B------:R-:W-:-:S00]  /*0300*/  BRA `(.L_x_4) ;  /* 0xfffffffc00fc7947 */ /* 0x000fc0000383ffff */
[----:B------:R-:W-:-:S00]  /*0310*/  NOP ;  /* 0x0000000000007918 */ /* 0x000fc00000000000 */
        /* <DEDUP_REMOVED lines=14> */
.L_x_10:


//--------------------- .text._Z8tsp_calcPhPiiPfi --------------------------
	.section	.text._Z8tsp_calcPhPiiPfi,"ax",@progbits
	.align	128
        .global         _Z8tsp_calcPhPiiPfi
        .type           _Z8tsp_calcPhPiiPfi,@function
        .size           _Z8tsp_calcPhPiiPfi,(.L_x_11 - _Z8tsp_calcPhPiiPfi)
        .other          _Z8tsp_calcPhPiiPfi,@"STO_CUDA_ENTRY STV_DEFAULT"
_Z8tsp_calcPhPiiPfi:
.text._Z8tsp_calcPhPiiPfi:
[----:B------:R-:W-:Y:S01]  /*0000*/  LDC R1, c[0x0][0x37c] ;  /* 0x0000df00ff017b82 */ /* 0x000fe20000000800 */
[----:B------:R-:W0:Y:S07]  /*0010*/  S2R R0, SR_TID.X ;  /* 0x0000000000007919 */ /* 0x000e2e0000002100 */
[----:B------:R-:W0:Y:S01]  /*0020*/  S2UR UR4, SR_CTAID.X ;  /* 0x00000000000479c3 */ /* 0x000e220000002500 */
[----:B------:R-:W1:Y:S07]  /*0030*/  LDCU UR5, c[0x0][0x3a0] ;  /* 0x00007400ff0577ac */ /* 0x000e6e0008000800 */
[----:B------:R-:W0:Y:S02]  /*0040*/  LDC R3, c[0x0][0x360] ;  /* 0x0000d800ff037b82 */ /* 0x000e240000000800 */
[----:B0-----:R-:W-:-:S05]  /*0050*/  IMAD R3, R3, UR4, R0 ;  /* 0x0000000403037c24 */ /* 0x001fca000f8e0200 */
[----:B-1----:R-:W-:-:S13]  /*0060*/  ISETP.GE.AND P0, PT, R3, UR5, PT ;  /* 0x0000000503007c0c */ /* 0x002fda000bf06270 */
[----:B------:R-:W-:Y:S05]  /*0070*/  @P0 EXIT ;  /* 0x000000000000094d */ /* 0x000fea0003800000 */
[----:B------:R-:W0:Y:S02]  /*0080*/  LDC R0, c[0x0][0x390] ;  /* 0x0000e400ff007b82 */ /* 0x000e240000000800 */
[----:B0-----:R-:W-:-:S13]  /*0090*/  ISETP.GE.AND P0, PT, R0, 0x1, PT ;  /* 0x000000010000780c */ /* 0x001fda0003f06270 */
[----:B------:R-:W-:Y:S05]  /*00a0*/  @!P0 EXIT ;  /* 0x000000000000894d */ /* 0x000fea0003800000 */
[----:B------:R-:W0:Y:S01]  /*00b0*/  LDC.64 R16, c[0x0][0x388] ;  /* 0x0000e200ff107b82 */ /* 0x000e220000000a00 */
[----:B------:R-:W1:Y:S01]  /*00c0*/  LDCU.64 UR6, c[0x0][0x380] ;  /* 0x00007000ff0677ac */ /* 0x000e620008000a00 */
[----:B------:R-:W-:Y:S01]  /*00d0*/  IMAD R2, R3, 0x1b, RZ ;  /* 0x0000001b03027824 */ /* 0x000fe200078e02ff */
[----:B------:R-:W-:Y:S01]  /*00e0*/  IADD3 R0, PT, PT, -R0, RZ, RZ ;  /* 0x000000ff00007210 */ /* 0x000fe20007ffe1ff */
[----:B------:R-:W2:Y:S04]  /*00f0*/  LDCU.64 UR4, c[0x0][0x358] ;  /* 0x00006b00ff0477ac */ /* 0x000ea80008000a00 */
[----:B------:R-:W3:Y:S08]  /*0100*/  LDC.64 R10, c[0x0][0x398] ;  /* 0x0000e600ff0a7b82 */ /* 0x000ef00000000a00 */
[----:B------:R-:W4:Y:S01]  /*0110*/  LDC.64 R12, c[0x4][RZ] ;  /* 0x01000000ff0c7b82 */ /* 0x000f220000000a00 */
[----:B-1----:R-:W-:-:S04]  /*0120*/  IADD3 R14, P0, PT, R2, UR6, RZ ;  /* 0x00000006020e7c10 */ /* 0x002fc8000ff1e0ff */
[----:B------:R-:W-:Y:S01]  /*0130*/  LEA.HI.X.SX32 R15, R2, UR7, 0x1, P0 ;  /* 0x00000007020f7c11 */ /* 0x000fe200080f0eff */
[C---:B0-----:R-:W-:Y:S01]  /*0140*/  IMAD.WIDE R16, R3.reuse, 0x4, R16 ;  /* 0x0000000403107825 */ /* 0x041fe200078e0210 */
[----:B--2---:R-:W-:-:S07]  /*0150*/  IADD3 R2, PT, PT, R3, 0x2, RZ ;  /* 0x0000000203027810 */ /* 0x004fce0007ffe0ff */
.L_x_7:
[C---:B01----:R-:W-:Y:S01]  /*0160*/  IADD3 R3, PT, PT, R2.reuse, 0x1, RZ ;  /* 0x0000000102037810 */ /* 0x043fe20007ffe0ff */
[----:B------:R-:W-:-:S04]  /*0170*/  IMAD.HI R4, R2, 0x431bde83, RZ ;  /* 0x431bde8302047827 */ /* 0x000fc800078e02ff */
[----:B------:R-:W-:Y:S01]  /*0180*/  IMAD.HI R6, R3, 0x431bde83, RZ ;  /* 0x431bde8303067827 */ /* 0x000fe200078e02ff */
[----:B------:R-:W-:-:S04]  /*0190*/  SHF.R.U32.HI R5, RZ, 0x1f, R4 ;  /* 0x0000001fff057819 */ /* 0x000fc80000011604 */
[----:B------:R-:W-:Y:S02]  /*01a0*/  SHF.R.U32.HI R7, RZ, 0x1f, R6 ;  /* 0x0000001fff077819 */ /* 0x000fe40000011606 */
[----:B------:R-:W-:Y:S02]  /*01b0*/  LEA.HI.SX32 R5, R4, R5, 0xe ;  /* 0x0000000504057211 */ /* 0x000fe400078f72ff */
[----:B------:R-:W-:-:S03]  /*01c0*/  LEA.HI.SX32 R6, R6, R7, 0xe ;  /* 0x0000000706067211 */ /* 0x000fc600078f72ff */
[----:B------:R-:W-:Y:S02]  /*01d0*/  IMAD R5, R5, -0xf4240, R2 ;  /* 0xfff0bdc005057824 */ /* 0x000fe400078e0202 */
[----:B------:R-:W-:Y:S02]  /*01e0*/  IMAD R7, R6, -0xf4240, R3 ;  /* 0xfff0bdc006077824 */ /* 0x000fe400078e0203 */
[----:B---3--:R-:W-:-:S04]  /*01f0*/  IMAD.WIDE R4, R5, 0x4, R10 ;  /* 0x0000000405047825 */ /* 0x008fc800078e020a */
[----:B------:R-:W-:Y:S02]  /*0200*/  IMAD.WIDE R6, R7, 0x4, R10 ;  /* 0x0000000407067825 */ /* 0x000fe400078e020a */
[----:B------:R-:W2:Y:S04]  /*0210*/  LDG.E R4, desc[UR4][R4.64] ;  /* 0x0000000404047981 */ /* 0x000ea8000c1e1900 */
[----:B------:R-:W3:Y:S01]  /*0220*/  LDG.E R6, desc[UR4][R6.64] ;  /* 0x0000000406067981 */ /* 0x000ee2000c1e1900 */
[----:B------:R-:W-:Y:S01]  /*0230*/  HFMA2 R9, -RZ, RZ, 2.890625, 0 ;  /* 0x41c80000ff097431 */ /* 0x000fe200000001ff */
[----:B------:R-:W-:Y:S01]  /*0240*/  IADD3 R0, PT, PT, R0, 0x1, RZ ;  /* 0x0000000100007810 */ /* 0x000fe20007ffe0ff */
[----:B------:R-:W-:Y:S03]  /*0250*/  BSSY.RECONVERGENT B0, `(.L_x_5) ;  /* 0x000008f000007945 */ /* 0x000fe60003800200 */
[----:B------:R-:W-:Y:S01]  /*0260*/  ISETP.NE.AND P0, PT, R0, RZ, PT ;  /* 0x000000ff0000720c */ /* 0x000fe20003f05270 */
[-C--:B--2---:R-:W-:Y:S01]  /*0270*/  FFMA R3, R4, R9.reuse, 1 ;  /* 0x3f80000004037423 */ /* 0x084fe20000000009 */
[----:B---3--:R-:W-:-:S05]  /*0280*/  FFMA R8, R6, R9, 1 ;  /* 0x3f80000006087423 */ /* 0x008fca0000000009 */
[----:B------:R-:W0:Y:S08]  /*0290*/  F2I.U32.TRUNC.NTZ R3, R3 ;  /* 0x0000000300037305 */ /* 0x000e30000020f000 */
[----:B------:R-:W1:Y:S01]  /*02a0*/  F2I.U32.TRUNC.NTZ R8, R8 ;  /* 0x0000000800087305 */ /* 0x000e62000020f000 */
[----:B0-----:R-:W-:Y:S02]  /*02b0*/  LOP3.LUT R19, R3, 0xff, RZ, 0xc0, !PT ;  /* 0x000000ff03137812 */ /* 0x001fe400078ec0ff */
[----:B-1----:R-:W-:-:S04]  /*02c0*/  LOP3.LUT R20, R8, 0xff, RZ, 0xc0, !PT ;  /* 0x000000ff08147812 */ /* 0x002fc800078ec0ff */
[----:B------:R-:W-:-:S13]  /*02d0*/  ISETP.NE.AND P1, PT, R19, R20, PT ;  /* 0x000000141300720c */ /* 0x000fda0003f25270 */
[----:B------:R-:W-:Y:S05]  /*02e0*/  @!P1 BRA `(.L_x_6) ;  /* 0x0000000800149947 */ /* 0x000fea0003800000 */
[-C--:B------:R-:W-:Y:S02]  /*02f0*/  IADD3 R20, P2, PT, R20, R14.reuse, RZ ;  /* 0x0000000e14147210 */ /* 0x080fe40007f5e0ff */
[----:B------:R-:W-:Y:S02]  /*0300*/  IADD3 R18, P1, PT, R19, R14, RZ ;  /* 0x0000000e13127210 */ /* 0x000fe40007f3e0ff */
[-C--:B------:R-:W-:Y:S02]  /*0310*/  IADD3.X R21, PT, PT, RZ, R15.reuse, RZ, P2, !PT ;  /* 0x0000000fff157210 */ /* 0x080fe400017fe4ff */
[----:B------:R-:W-:-:S03]  /*0320*/  IADD3.X R19, PT, PT, RZ, R15, RZ, P1, !PT ;  /* 0x0000000fff137210 */ /* 0x000fc60000ffe4ff */
[----:B------:R-:W2:Y:S04]  /*0330*/  LDG.E.U8 R23, desc[UR4][R20.64] ;  /* 0x0000000414177981 */ /* 0x000ea8000c1e1100 */
[----:B------:R-:W3:Y:S04]  /*0340*/  LDG.E.U8 R3, desc[UR4][R18.64] ;  /* 0x0000000412037981 */ /* 0x000ee8000c1e1100 */
[----:B--2---:R0:W-:Y:S04]  /*0350*/  STG.E.U8 desc[UR4][R18.64], R23 ;  /* 0x0000001712007986 */ /* 0x0041e8000c101104 */
[----:B---3--:R1:W-:Y:S04]  /*0360*/  STG.E.U8 desc[UR4][R20.64], R3 ;  /* 0x0000000314007986 */ /* 0x0083e8000c101104 */
[----:B------:R-:W4:Y:S04]  /*0370*/  LDG.E.U8 R29, desc[UR4][R14.64+0x2] ;  /* 0x000002040e1d7981 */ /* 0x000f28000c1e1100 */
[----:B------:R-:W2:Y:S04]  /*0380*/  LDG.E.U8 R25, desc[UR4][R14.64] ;  /* 0x000000040e197981 */ /* 0x000ea8000c1e1100 */
[----:B------:R-:W3:Y:S04]  /*0390*/  LDG.E.U8 R27, desc[UR4][R14.64+0x1] ;  /* 0x000001040e1b7981 */ /* 0x000ee8000c1e1100 */
[----:B------:R-:W0:Y:S04]  /*03a0*/  LDG.E.U8 R5, desc[UR4][R14.64+0x3] ;  /* 0x000003040e057981 */ /* 0x000e28000c1e1100 */
[----:B------:R-:W5:Y:S01]  /*03b0*/  LDG.E.U8 R26, desc[UR4][R14.64+0x4] ;  /* 0x000004040e1a7981 */ /* 0x000f62000c1e1100 */
[----:B----4-:R-:W-:-:S04]  /*03c0*/  IMAD.WIDE.U32 R6, R29, 0x68, R12 ;  /* 0x000000681d067825 */ /* 0x010fc800078e000c */
[----:B--2---:R-:W-:-:S04]  /*03d0*/  IMAD.WIDE.U32 R24, R25, 0x68, R12 ;  /* 0x0000006819187825 */ /* 0x004fc800078e000c */
[----:B---3--:R-:W-:-:S04]  /*03e0*/  IMAD.WIDE.U32 R8, R27, 0x68, R12 ;  /* 0x000000681b087825 */ /* 0x008fc800078e000c */
[----:B0-----:R-:W-:Y:S02]  /*03f0*/  IMAD.WIDE.U32 R22, R5, 0x4, R6 ;  /* 0x0000000405167825 */ /* 0x001fe400078e0006 */
[----:B------:R-:W2:Y:S02]  /*0400*/  LDG.E.U8 R7, desc[UR4][R14.64+0x6] ;  /* 0x000006040e077981 */ /* 0x000ea4000c1e1100 */
[----:B------:R-:W-:Y:S02]  /*0410*/  IMAD.WIDE.U32 R24, R27, 0x4, R24 ;  /* 0x000000041b187825 */ /* 0x000fe400078e0018 */
[----:B------:R-:W3:Y:S02]  /*0420*/  LDG.E R22, desc[UR4][R22.64] ;  /* 0x0000000416167981 */ /* 0x000ee4000c1e1900 */
[----:B------:R-:W-:Y:S02]  /*0430*/  IMAD.WIDE.U32 R8, R29, 0x4, R8 ;  /* 0x000000041d087825 */ /* 0x000fe400078e0008 */
[----:B------:R5:W3:Y:S04]  /*0440*/  LDG.E R6, desc[UR4][R24.64] ;  /* 0x0000000418067981 */ /* 0x000ae8000c1e1900 */
[----:B------:R-:W3:Y:S04]  /*0450*/  LDG.E R27, desc[UR4][R8.64] ;  /* 0x00000004081b7981 */ /* 0x000ee8000c1e1900 */
[----:B------:R-:W4:Y:S04]  /*0460*/  LDG.E.U8 R29, desc[UR4][R14.64+0x5] ;  /* 0x000005040e1d7981 */ /* 0x000f28000c1e1100 */
[----:B------:R-:W2:Y:S04]  /*0470*/  LDG.E.U8 R23, desc[UR4][R14.64+0x8] ;  /* 0x000008040e177981 */ /* 0x000ea8000c1e1100 */
[----:B------:R-:W2:Y:S01]  /*0480*/  LDG.E.U8 R9, desc[UR4][R14.64+0x7] ;  /* 0x000007040e097981 */ /* 0x000ea2000c1e1100 */
[----:B------:R-:W-:-:S04]  /*0490*/  IMAD.WIDE.U32 R4, R5, 0x68, R12 ;  /* 0x0000006805047825 */ /* 0x000fc800078e000c */
[----:B-----5:R-:W-:-:S04]  /*04a0*/  IMAD.WIDE.U32 R24, R26, 0x68, R12 ;  /* 0x000000681a187825 */ /* 0x020fc800078e000c */
[----:B------:R-:W-:-:S06]  /*04b0*/  IMAD.WIDE.U32 R4, R26, 0x4, R4 ;  /* 0x000000041a047825 */ /* 0x000fcc00078e0004 */
[----:B------:R-:W5:Y:S01]  /*04c0*/  LDG.E R5, desc[UR4][R4.64] ;  /* 0x0000000404057981 */ /* 0x000f62000c1e1900 */
[----:B---3--:R-:W-:-:S03]  /*04d0*/  IADD3 R6, PT, PT, R22, R27, R6 ;  /* 0x0000001b16067210 */ /* 0x008fc60007ffe006 */
[----:B------:R-:W3:Y:S01]  /*04e0*/  LDG.E.U8 R27, desc[UR4][R14.64+0x9] ;  /* 0x000009040e1b7981 */ /* 0x000ee2000c1e1100 */
[----:B----4-:R-:W-:-:S06]  /*04f0*/  IMAD.WIDE.U32 R24, R29, 0x4, R24 ;  /* 0x000000041d187825 */ /* 0x010fcc00078e0018 */
[----:B------:R-:W5:Y:S01]  /*0500*/  LDG.E R24, desc[UR4][R24.64] ;  /* 0x0000000418187981 */ /* 0x000f62000c1e1900 */
[----:B------:R-:W-:-:S04]  /*0510*/  IMAD.WIDE.U32 R28, R29, 0x68, R12 ;  /* 0x000000681d1c7825 */ /* 0x000fc800078e000c */
[C---:B--2---:R-:W-:Y:S01]  /*0520*/  IMAD.WIDE.U32 R28, R7.reuse, 0x4, R28 ;  /* 0x00000004071c7825 */ /* 0x044fe200078e001c */
[----:B------:R-:W2:Y:S04]  /*0530*/  LDG.E.U8 R25, desc[UR4][R14.64+0xd] ;  /* 0x00000d040e197981 */ /* 0x000ea8000c1e1100 */
[----:B------:R0:W4:Y:S02]  /*0540*/  LDG.E R4, desc[UR4][R28.64] ;  /* 0x000000041c047981 */ /* 0x000124000c1e1900 */
[----:B0-----:R-:W-:-:S04]  /*0550*/  IMAD.WIDE.U32 R28, R7, 0x68, R12 ;  /* 0x00000068071c7825 */ /* 0x001fc800078e000c */
[----:B------:R-:W-:-:S04]  /*0560*/  IMAD.WIDE.U32 R28, R9, 0x4, R28 ;  /* 0x00000004091c7825 */ /* 0x000fc800078e001c */
[----:B------:R-:W-:Y:S01]  /*0570*/  IMAD.WIDE.U32 R8, R9, 0x68, R12 ;  /* 0x0000006809087825 */ /* 0x000fe200078e000c */
[----:B------:R-:W4:Y:S03]  /*0580*/  LDG.E R7, desc[UR4][R28.64] ;  /* 0x000000041c077981 */ /* 0x000f26000c1e1900 */
[----:B------:R-:W-:-:S04]  /*0590*/  IMAD.WIDE.U32 R8, R23, 0x4, R8 ;  /* 0x0000000417087825 */ /* 0x000fc800078e0008 */
[----:B------:R-:W-:Y:S01]  /*05a0*/  IMAD.WIDE.U32 R22, R23, 0x68, R12 ;  /* 0x0000006817167825 */ /* 0x000fe200078e000c */
[----:B------:R-:W2:Y:S04]  /*05b0*/  LDG.E.U8 R29, desc[UR4][R14.64+0xc] ;  /* 0x00000c040e1d7981 */ /* 0x000ea8000c1e1100 */
[----:B------:R-:W2:Y:S04]  /*05c0*/  LDG.E R8, desc[UR4][R8.64] ;  /* 0x0000000408087981 */ /* 0x000ea8000c1e1900 */
[----:B------:R-:W2:Y:S01]  /*05d0*/  LDG.E.U8 R9, desc[UR4][R14.64+0xf] ;  /* 0x00000f040e097981 */ /* 0x000ea2000c1e1100 */
[----:B---3--:R-:W-:-:S06]  /*05e0*/  IMAD.WIDE.U32 R22, R27, 0x4, R22 ;  /* 0x000000041b167825 */ /* 0x008fcc00078e0016 */
[----:B------:R-:W2:Y:S01]  /*05f0*/  LDG.E R22, desc[UR4][R22.64] ;  /* 0x0000000416167981 */ /* 0x000ea2000c1e1900 */
[----:B-----5:R-:W-:-:S03]  /*0600*/  IADD3 R6, PT, PT, R24, R5, R6 ;  /* 0x0000000518067210 */ /* 0x020fc60007ffe006 */
[----:B------:R-:W3:Y:S04]  /*0610*/  LDG.E.U8 R5, desc[UR4][R14.64+0xb] ;  /* 0x00000b040e057981 */ /* 0x000ee8000c1e1100 */
[----:B------:R-:W5:Y:S01]  /*0620*/  LDG.E.U8 R23, desc[UR4][R14.64+0xa] ;  /* 0x00000a040e177981 */ /* 0x000f62000c1e1100 */
[----:B------:R-:W-:Y:S01]  /*0630*/  IMAD.WIDE.U32 R26, R27, 0x68, R12 ;  /* 0x000000681b1a7825 */ /* 0x000fe200078e000c */
[----:B----4-:R-:W-:Y:S02]  /*0640*/  IADD3 R4, PT, PT, R7, R4, R6 ;  /* 0x0000000407047210 */ /* 0x010fe40007ffe006 */
[----:B------:R-:W4:Y:S02]  /*0650*/  LDG.E.U8 R7, desc[UR4][R14.64+0xe] ;  /* 0x00000e040e077981 */ /* 0x000f24000c1e1100 */
[----:B--2---:R-:W-:Y:S01]  /*0660*/  IADD3 R8, PT, PT, R22, R8, R4 ;  /* 0x0000000816087210 */ /* 0x004fe20007ffe004 */
[----:B-----5:R-:W-:-:S04]  /*0670*/  IMAD.WIDE.U32 R26, R23, 0x4, R26 ;  /* 0x00000004171a7825 */ /* 0x020fc800078e001a */
[----:B------:R-:W-:Y:S02]  /*0680*/  IMAD.WIDE.U32 R22, R23, 0x68, R12 ;  /* 0x0000006817167825 */ /* 0x000fe400078e000c */
[----:B------:R-:W2:Y:S02]  /*0690*/  LDG.E R27, desc[UR4][R26.64] ;  /* 0x000000041a1b7981 */ /* 0x000ea4000c1e1900 */
[----:B---3--:R-:W-:-:S04]  /*06a0*/  IMAD.WIDE.U32 R22, R5, 0x4, R22 ;  /* 0x0000000405167825 */ /* 0x008fc800078e0016 */
[----:B------:R-:W-:Y:S02]  /*06b0*/  IMAD.WIDE.U32 R4, R5, 0x68, R12 ;  /* 0x0000006805047825 */ /* 0x000fe400078e000c */
[----:B------:R-:W2:Y:S02]  /*06c0*/  LDG.E R22, desc[UR4][R22.64] ;  /* 0x0000000416167981 */ /* 0x000ea4000c1e1900 */
[----:B------:R-:W-:-:S04]  /*06d0*/  IMAD.WIDE.U32 R4, R29, 0x4, R4 ;  /* 0x000000041d047825 */ /* 0x000fc800078e0004 */
[----:B------:R-:W-:Y:S02]  /*06e0*/  IMAD.WIDE.U32 R28, R29, 0x68, R12 ;  /* 0x000000681d1c7825 */ /* 0x000fe400078e000c */
[----:B------:R-:W3:Y:S02]  /*06f0*/  LDG.E R4, desc[UR4][R4.64] ;  /* 0x0000000404047981 */ /* 0x000ee4000c1e1900 */
[----:B------:R-:W-:-:S05]  /*0700*/  IMAD.WIDE.U32 R28, R25, 0x4, R28 ;  /* 0x00000004191c7825 */ /* 0x000fca00078e001c */
[----:B------:R-:W3:Y:S01]  /*0710*/  LDG.E R23, desc[UR4][R28.64] ;  /* 0x000000041c177981 */ /* 0x000ee2000c1e1900 */
[----:B------:R-:W-:-:S04]  /*0720*/  IMAD.WIDE.U32 R24, R25, 0x68, R12 ;  /* 0x0000006819187825 */ /* 0x000fc800078e000c */
[C---:B----4-:R-:W-:Y:S01]  /*0730*/  IMAD.WIDE.U32 R24, R7.reuse, 0x4, R24 ;  /* 0x0000000407187825 */ /* 0x050fe200078e0018 */
[----:B------:R-:W4:Y:S03]  /*0740*/  LDG.E.U8 R29, desc[UR4][R14.64+0x11] ;  /* 0x000011040e1d7981 */ /* 0x000f26000c1e1100 */
[----:B------:R-:W-:Y:S01]  /*0750*/  IMAD.WIDE.U32 R6, R7, 0x68, R12 ;  /* 0x0000006807067825 */ /* 0x000fe200078e000c */
[----:B------:R-:W5:Y:S03]  /*0760*/  LDG.E R5, desc[UR4][R24.64] ;  /* 0x0000000418057981 */ /* 0x000f66000c1e1900 */
[----:B------:R-:W-:-:S06]  /*0770*/  IMAD.WIDE.U32 R6, R9, 0x4, R6 ;  /* 0x0000000409067825 */ /* 0x000fcc00078e0006 */
[----:B------:R-:W5:Y:S04]  /*0780*/  LDG.E R6, desc[UR4][R6.64] ;  /* 0x0000000406067981 */ /* 0x000f68000c1e1900 */
[----:B------:R-:W4:Y:S04]  /*0790*/  LDG.E.U8 R25, desc[UR4][R14.64+0x14] ;  /* 0x000014040e197981 */ /* 0x000f28000c1e1100 */
[----:B------:R-:W4:Y:S01]  /*07a0*/  LDG.E.U8 R7, desc[UR4][R14.64+0x10] ;  /* 0x000010040e077981 */ /* 0x000f22000c1e1100 */
[----:B--2---:R-:W-:-:S03]  /*07b0*/  IADD3 R8, PT, PT, R22, R27, R8 ;  /* 0x0000001b16087210 */ /* 0x004fc60007ffe008 */
[----:B------:R-:W2:Y:S01]  /*07c0*/  LDG.E.U8 R27, desc[UR4][R14.64+0x12] ;  /* 0x000012040e1b7981 */ /* 0x000ea2000c1e1100 */
[----:B---3--:R-:W-:-:S03]  /*07d0*/  IADD3 R4, PT, PT, R23, R4, R8 ;  /* 0x0000000417047210 */ /* 0x008fc60007ffe008 */
[----:B------:R-:W3:Y:S01]  /*07e0*/  LDG.E.U8 R23, desc[UR4][R14.64+0x13] ;  /* 0x000013040e177981 */ /* 0x000ee2000c1e1100 */
[----:B------:R-:W-:Y:S01]  /*07f0*/  IMAD.WIDE.U32 R8, R9, 0x68, R12 ;  /* 0x0000006809087825 */ /* 0x000fe200078e000c */
[----:B-----5:R-:W-:Y:S02]  /*0800*/  IADD3 R5, PT, PT, R6, R5, R4 ;  /* 0x0000000506057210 */ /* 0x020fe40007ffe004 */
[----:B------:R-:W5:Y:S01]  /*0810*/  LDG.E.U8 R4, desc[UR4][R14.64+0x15] ;  /* 0x000015040e047981 */ /* 0x000f62000c1e1100 */
[----:B----4-:R-:W-:-:S04]  /*0820*/  IMAD.WIDE.U32 R8, R7, 0x4, R8 ;  /* 0x0000000407087825 */ /* 0x010fc800078e0008 */
[----:B------:R-:W-:Y:S02]  /*0830*/  IMAD.WIDE.U32 R6, R7, 0x68, R12 ;  /* 0x0000006807067825 */ /* 0x000fe400078e000c */
[----:B------:R-:W4:Y:S02]  /*0840*/  LDG.E R8, desc[UR4][R8.64] ;  /* 0x0000000408087981 */ /* 0x000f24000c1e1900 */
[----:B------:R-:W-:-:S04]  /*0850*/  IMAD.WIDE.U32 R6, R29, 0x4, R6 ;  /* 0x000000041d067825 */ /* 0x000fc800078e0006 */
[----:B------:R-:W-:Y:S02]  /*0860*/  IMAD.WIDE.U32 R28, R29, 0x68, R12 ;  /* 0x000000681d1c7825 */ /* 0x000fe400078e000c */
[----:B------:R-:W4:Y:S04]  /*0870*/  LDG.E R7, desc[UR4][R6.64] ;  /* 0x0000000406077981 */ /* 0x000f28000c1e1900 */
[----:B------:R-:W4:Y:S01]  /*0880*/  LDG.E.U8 R9, desc[UR4][R14.64+0x16] ;  /* 0x000016040e097981 */ /* 0x000f22000c1e1100 */
[----:B--2---:R-:W-:-:S04]  /*0890*/  IMAD.WIDE.U32 R28, R27, 0x4, R28 ;  /* 0x000000041b1c7825 */ /* 0x004fc800078e001c */
[----:B------:R-:W-:Y:S01]  /*08a0*/  IMAD.WIDE.U32 R26, R27, 0x68, R12 ;  /* 0x000000681b1a7825 */ /* 0x000fe200078e000c */
[----:B------:R-:W2:Y:S03]  /*08b0*/  LDG.E R6, desc[UR4][R28.64] ;  /* 0x000000041c067981 */ /* 0x000ea6000c1e1900 */
[----:B---3--:R-:W-:-:S06]  /*08c0*/  IMAD.WIDE.U32 R26, R23, 0x4, R26 ;  /* 0x00000004171a7825 */ /* 0x008fcc00078e001a */
[----:B------:R-:W2:Y:S01]  /*08d0*/  LDG.E R27, desc[UR4][R26.64] ;  /* 0x000000041a1b7981 */ /* 0x000ea2000c1e1900 */
[----:B------:R-:W-:-:S04]  /*08e0*/  IMAD.WIDE.U32 R22, R23, 0x68, R12 ;  /* 0x0000006817167825 */ /* 0x000fc800078e000c */
[----:B------:R-:W-:-:S04]  /*08f0*/  IMAD.WIDE.U32 R22, R25, 0x4, R22 ;  /* 0x0000000419167825 */ /* 0x000fc800078e0016 */
[----:B------:R-:W-:Y:S02]  /*0900*/  IMAD.WIDE.U32 R24, R25, 0x68, R12 ;  /* 0x0000006819187825 */ /* 0x000fe400078e000c */
[----:B------:R-:W3:Y:S02]  /*0910*/  LDG.E R22, desc[UR4][R22.64] ;  /* 0x0000000416167981 */ /* 0x000ee4000c1e1900 */
[----:B-----5:R-:W-:-:S06]  /*0920*/  IMAD.WIDE.U32 R24, R4, 0x4, R24 ;  /* 0x0000000404187825 */ /* 0x020fcc00078e0018 */
[----:B------:R-:W3:Y:S01]  /*0930*/  LDG.E R25, desc[UR4][R24.64] ;  /* 0x0000000418197981 */ /* 0x000ee2000c1e1900 */
[----:B----4-:R-:W-:-:S03]  /*0940*/  IADD3 R8, PT, PT, R7, R8, R5 ;  /* 0x0000000807087210 */ /* 0x010fc60007ffe005 */
[----:B------:R-:W4:Y:S04]  /*0950*/  LDG.E.U8 R7, desc[UR4][R14.64+0x17] ;  /* 0x000017040e077981 */ /* 0x000f28000c1e1100 */
[----:B------:R-:W5:Y:S01]  /*0960*/  LDG.E.U8 R5, desc[UR4][R14.64+0x18] ;  /* 0x000018040e057981 */ /* 0x000f62000c1e1100 */
[----:B--2---:R-:W-:-:S03]  /*0970*/  IADD3 R8, PT, PT, R27, R6, R8 ;  /* 0x000000061b087210 */ /* 0x004fc60007ffe008 */
[----:B------:R-:W2:Y:S04]  /*0980*/  LDG.E.U8 R27, desc[UR4][R14.64+0x19] ;  /* 0x000019040e1b7981 */ /* 0x000ea8000c1e1100 */
[----:B------:R-:W2:Y:S01]  /*0990*/  LDG.E.U8 R6, desc[UR4][R14.64+0x1a] ;  /* 0x00001a040e067981 */ /* 0x000ea2000c1e1100 */
[----:B---3--:R-:W-:Y:S01]  /*09a0*/  IADD3 R26, PT, PT, R25, R22, R8 ;  /* 0x00000016191a7210 */ /* 0x008fe20007ffe008 */
[----:B------:R-:W-:-:S04]  /*09b0*/  IMAD.WIDE.U32 R22, R4, 0x68, R12 ;  /* 0x0000006804167825 */ /* 0x000fc800078e000c */
[----:B------:R-:W-:-:S04]  /*09c0*/  IMAD.WIDE.U32 R22, R9, 0x4, R22 ;  /* 0x0000000409167825 */ /* 0x000fc800078e0016 */
[--C-:B------:R-:W-:Y:S02]  /*09d0*/  IMAD.WIDE.U32 R8, R9, 0x68, R12.reuse ;  /* 0x0000006809087825 */ /* 0x100fe400078e000c */
[----:B------:R-:W3:Y:S02]  /*09e0*/  LDG.E R23, desc[UR4][R22.64] ;  /* 0x0000000416177981 */ /* 0x000ee4000c1e1900 */
[----:B----4-:R-:W-:Y:S02]  /*09f0*/  IMAD.WIDE.U32 R24, R7, 0x68, R12 ;  /* 0x0000006807187825 */ /* 0x010fe400078e000c */
[----:B------:R-:W4:Y:S02]  /*0a00*/  LDG.E R22, desc[UR4][R16.64] ;  /* 0x0000000410167981 */ /* 0x000f24000c1e1900 */
[----:B-----5:R-:W-:-:S04]  /*0a10*/  IMAD.WIDE.U32 R24, R5, 0x4, R24 ;  /* 0x0000000405187825 */ /* 0x020fc800078e0018 */
[----:B------:R-:W-:Y:S02]  /*0a20*/  IMAD.WIDE.U32 R4, R5, 0x68, R12 ;  /* 0x0000006805047825 */ /* 0x000fe400078e000c */
[----:B------:R-:W5:Y:S02]  /*0a30*/  LDG.E R24, desc[UR4][R24.64] ;  /* 0x0000000418187981 */ /* 0x000f64000c1e1900 */
[----:B------:R-:W-:-:S06]  /*0a40*/  IMAD.WIDE.U32 R8, R7, 0x4, R8 ;  /* 0x0000000407087825 */ /* 0x000fcc00078e0008 */
[----:B------:R-:W3:Y:S01]  /*0a50*/  LDG.E R8, desc[UR4][R8.64] ;  /* 0x0000000408087981 */ /* 0x000ee2000c1e1900 */
[----:B--2---:R-:W-:-:S04]  /*0a60*/  IMAD.WIDE.U32 R28, R27, 0x68, R12 ;  /* 0x000000681b1c7825 */ /* 0x004fc800078e000c */
[----:B------:R-:W-:-:S04]  /*0a70*/  IMAD.WIDE.U32 R4, R27, 0x4, R4 ;  /* 0x000000041b047825 */ /* 0x000fc800078e0004 */
[----:B------:R-:W-:Y:S02]  /*0a80*/  IMAD.WIDE.U32 R6, R6, 0x4, R28 ;  /* 0x0000000406067825 */ /* 0x000fe400078e001c */
[----:B------:R-:W5:Y:S04]  /*0a90*/  LDG.E R4, desc[UR4][R4.64] ;  /* 0x0000000404047981 */ /* 0x000f68000c1e1900 */
[----:B------:R-:W2:Y:S01]  /*0aa0*/  LDG.E R6, desc[UR4][R6.64] ;  /* 0x0000000406067981 */ /* 0x000ea2000c1e1900 */
[----:B---3--:R-:W-:-:S04]  /*0ab0*/  IADD3 R23, PT, PT, R8, R23, R26 ;  /* 0x0000001708177210 */ /* 0x008fc80007ffe01a */
[----:B-----5:R-:W-:-:S04]  /*0ac0*/  IADD3 R23, PT, PT, R4, R24, R23 ;  /* 0x0000001804177210 */ /* 0x020fc80007ffe017 */
[----:B--2---:R-:W-:-:S04]  /*0ad0*/  IADD3 R23, PT, PT, R23, R6, RZ ;  /* 0x0000000617177210 */ /* 0x004fc80007ffe0ff */
[----:B----4-:R-:W-:-:S13]  /*0ae0*/  ISETP.GT.AND P1, PT, R23, R22, PT ;  /* 0x000000161700720c */ /* 0x010fda0003f24270 */
[----:B------:R1:W-:Y:S01]  /*0af0*/  @!P1 STG.E desc[UR4][R16.64], R23 ;  /* 0x0000001710009986 */ /* 0x0003e2000c101904 */
[----:B------:R-:W-:Y:S05]  /*0b00*/  @!P1 BRA `(.L_x_6) ;  /* 0x00000000000c9947 */ /* 0x000fea0003800000 */
[----:B------:R-:W2:Y:S04]  /*0b10*/  LDG.E.U8 R5, desc[UR4][R18.64] ;  /* 0x0000000412057981 */ /* 0x000ea8000c1e1100 */
[----:B--2---:R0:W-:Y:S04]  /*0b20*/  STG.E.U8 desc[UR4][R20.64], R5 ;  /* 0x0000000514007986 */ /* 0x0041e8000c101104 */
[----:B------:R0:W-:Y:S02]  /*0b30*/  STG.E.U8 desc[UR4][R18.64], R3 ;  /* 0x0000000312007986 */ /* 0x0001e4000c101104 */
.L_x_6:
[----:B------:R-:W-:Y:S05]  /*0b40*/  BSYNC.RECONVERGENT B0 ;  /* 0x0000000000007941 */ /* 0x000fea0003800200 */
.L_x_5:
[----:B------:R-:W-:Y:S01]  /*0b50*/  IADD3 R2, PT, PT, R2, 0x2, RZ ;  /* 0x0000000202027810 */ /* 0x000fe20007ffe0ff */
[----:B------:R-:W-:Y:S06]  /*0b60*/  @P0 BRA `(.L_x_7) ;  /* 0xfffffff4007c0947 */ /* 0x000fec000383ffff */
[----:B------:R-:W-:Y:S05]  /*0b70*/  EXIT ;  /* 0x000000000000794d */ /* 0x000fea0003800000 */
.L_x_8:
        /* <DEDUP_REMOVED lines=16> */
.L_x_11:


//--------------------- .text._Z15init_populationPhPiPfi --------------------------
	.section	.text._Z15init_populationPhPiPfi,"ax",@progbits
	.align	128
        .global         _Z15init_populationPhPiPfi
        .type           _Z15init_populationPhPiPfi,@function
        .size           _Z15init_populationPhPiPfi,(.L_x_12 - _Z15init_populationPhPiPfi)
        .other          _Z15init_populationPhPiPfi,@"STO_CUDA_ENTRY STV_DEFAULT"
_Z15init_populationPhPiPfi:
.text._Z15init_populationPhPiPfi:
        /* <DEDUP_REMOVED lines=8> */
[----:B------:R-:W-:Y:S01]  /*0080*/  IMAD R0, R3, 0x1b, RZ ;  /* 0x0000001b03007824 */ /* 0x000fe200078e02ff */
[----:B------:R-:W0:Y:S01]  /*0090*/  LDCU.64 UR6, c[0x0][0x380] ;  /* 0x00007000ff0677ac */ /* 0x000e220008000a00 */
[----:B------:R-:W-:Y:S02]  /*00a0*/  HFMA2 R12, -RZ, RZ, 0, 6.55651092529296875e-07 ;  /* 0x0000000bff0c7431 */ /* 0x000fe400000001ff */
[----:B------:R-:W-:Y:S01]  /*00b0*/  IMAD.MOV.U32 R5, RZ, RZ, 0x4 ;  /* 0x00000004ff057424 */ /* 0x000fe200078e00ff */
[----:B------:R-:W-:Y:S01]  /*00c0*/  MOV R6, 0x5 ;  /* 0x0000000500067802 */ /* 0x000fe20000000f00 */
[----:B------:R-:W1:Y:S01]  /*00d0*/  LDCU.64 UR4, c[0x0][0x358] ;  /* 0x00006b00ff0477ac */ /* 0x000e620008000a00 */
[----:B------:R-:W-:Y:S01]  /*00e0*/  IADD3 R2, PT, PT, R0, 0x1, RZ ;  /* 0x0000000100027810 */ /* 0x000fe20007ffe0ff */
[----:B------:R-:W-:Y:S01]  /*00f0*/  IMAD.MOV.U32 R11, RZ, RZ, 0xa ;  /* 0x0000000aff0b7424 */ /* 0x000fe200078e00ff */
[----:B------:R-:W-:Y:S01]  /*0100*/  MOV R10, 0x9 ;  /* 0x00000009000a7802 */ /* 0x000fe20000000f00 */
[----:B------:R-:W-:-:S02]  /*0110*/  IMAD.MOV.U32 R13, RZ, RZ, 0x2 ;  /* 0x00000002ff0d7424 */ /* 0x000fc400078e00ff */
[----:B------:R-:W-:Y:S02]  /*0120*/  HFMA2 R9, -RZ, RZ, 0, 4.17232513427734375e-07 ;  /* 0x00000007ff097431 */ /* 0x000fe400000001ff */
[----:B------:R-:W-:-:S04]  /*0130*/  IMAD.HI R7, R2, 0x431bde83, RZ ;  /* 0x431bde8302077827 */ /* 0x000fc800078e02ff */
[----:B------:R-:W-:Y:S01]  /*0140*/  IMAD.MOV.U32 R8, RZ, RZ, 0x6 ;  /* 0x00000006ff087424 */ /* 0x000fe200078e00ff */
[----:B------:R-:W-:Y:S01]  /*0150*/  SHF.R.U32.HI R4, RZ, 0x1f, R7 ;  /* 0x0000001fff047819 */ /* 0x000fe20000011607 */
[----:B------:R-:W-:Y:S01]  /*0160*/  IMAD.MOV.U32 R14, RZ, RZ, 0x16 ;  /* 0x00000016ff0e7424 */ /* 0x000fe200078e00ff */
[C---:B0-----:R-:W-:Y:S01]  /*0170*/  IADD3 R26, P0, PT, R0.reuse, UR6, RZ ;  /* 0x00000006001a7c10 */ /* 0x041fe2000ff1e0ff */
[----:B------:R-:W-:Y:S01]  /*0180*/  IMAD.MOV.U32 R15, RZ, RZ, 0x18 ;  /* 0x00000018ff0f7424 */ /* 0x000fe200078e00ff */
[----:B------:R-:W-:Y:S01]  /*0190*/  LEA.HI.SX32 R7, R7, R4, 0xe ;  /* 0x0000000407077211 */ /* 0x000fe200078f72ff */
[----:B------:R-:W-:Y:S01]  /*01a0*/  HFMA2 R4, -RZ, RZ, 0, 1.78813934326171875e-07 ;  /* 0x00000003ff047431 */ /* 0x000fe200000001ff */
[----:B------:R-:W-:-:S03]  /*01b0*/  LEA.HI.X.SX32 R27, R0, UR7, 0x1, P0 ;  /* 0x00000007001b7c11 */ /* 0x000fc600080f0eff */
[----:B------:R-:W-:Y:S02]  /*01c0*/  IMAD R7, R7, -0xf4240, R2 ;  /* 0xfff0bdc007077824 */ /* 0x000fe400078e0202 */
[----:B-1----:R0:W-:Y:S04]  /*01d0*/  STG.E.U8 desc[UR4][R26.64+0x4], R5 ;  /* 0x000004051a007986 */ /* 0x0021e8000c101104 */
[----:B------:R1:W-:Y:S04]  /*01e0*/  STG.E.U8 desc[UR4][R26.64+0x3], R4 ;  /* 0x000003041a007986 */ /* 0x0003e8000c101104 */
[----:B------:R2:W-:Y:S01]  /*01f0*/  STG.E.U8 desc[UR4][R26.64+0x5], R6 ;  /* 0x000005061a007986 */ /* 0x0005e2000c101104 */
[----:B0-----:R-:W-:Y:S01]  /*0200*/  PRMT R5, R11, 0x7610, R5 ;  /* 0x000076100b057816 */ /* 0x001fe20000000005 */
[----:B------:R-:W-:-:S02]  /*0210*/  HFMA2 R11, -RZ, RZ, 0, 8.94069671630859375e-07 ;  /* 0x0000000fff0b7431 */ /* 0x000fc400000001ff */
[----:B------:R0:W-:Y:S01]  /*0220*/  STG.E.U8 desc[UR4][R26.64+0x2], R13 ;  /* 0x0000020d1a007986 */ /* 0x0001e2000c101104 */
[----:B-1----:R-:W-:Y:S01]  /*0230*/  PRMT R4, R10, 0x7610, R4 ;  /* 0x000076100a047816 */ /* 0x002fe20000000004 */
[----:B------:R-:W-:Y:S02]  /*0240*/  IMAD.MOV.U32 R10, RZ, RZ, 0xc ;  /* 0x0000000cff0a7424 */ /* 0x000fe400078e00ff */
[----:B------:R1:W-:Y:S01]  /*0250*/  STG.E.U8 desc[UR4][R26.64+0xa], R5 ;  /* 0x00000a051a007986 */ /* 0x0003e2000c101104 */
[----:B--2---:R-:W-:Y:S01]  /*0260*/  PRMT R6, R12, 0x7610, R6 ;  /* 0x000076100c067816 */ /* 0x004fe20000000006 */
[----:B------:R-:W-:Y:S02]  /*0270*/  IMAD.MOV.U32 R12, RZ, RZ, 0x10 ;  /* 0x00000010ff0c7424 */ /* 0x000fe400078e00ff */
[----:B------:R2:W-:Y:S04]  /*0280*/  STG.E.U8 desc[UR4][R26.64+0x9], R4 ;  /* 0x000009041a007986 */ /* 0x0005e8000c101104 */
[----:B------:R3:W-:Y:S01]  /*0290*/  STG.E.U8 desc[UR4][R26.64+0xb], R6 ;  /* 0x00000b061a007986 */ /* 0x0007e2000c101104 */
[----:B0-----:R-:W-:Y:S01]  /*02a0*/  IMAD.MOV.U32 R13, RZ, RZ, 0x8 ;  /* 0x00000008ff0d7424 */ /* 0x001fe200078e00ff */
[----:B-1----:R-:W-:-:S02]  /*02b0*/  PRMT R5, R12, 0x7610, R5 ;  /* 0x000076100c057816 */ /* 0x002fc40000000005 */
[----:B------:R0:W-:Y:S01]  /*02c0*/  STG.E.U8 desc[UR4][R26.64+0x6], R8 ;  /* 0x000006081a007986 */ /* 0x0001e2000c101104 */
[----:B------:R-:W-:Y:S02]  /*02d0*/  MOV R12, 0x15 ;  /* 0x00000015000c7802 */ /* 0x000fe40000000f00 */
[----:B--2---:R-:W-:Y:S01]  /*02e0*/  MOV R4, 0x11 ;  /* 0x0000001100047802 */ /* 0x004fe20000000f00 */
[----:B------:R1:W-:Y:S03]  /*02f0*/  STG.E.U8 desc[UR4][R26.64+0x10], R5 ;  /* 0x000010051a007986 */ /* 0x0003e6000c101104 */
[----:B---3--:R-:W-:Y:S01]  /*0300*/  PRMT R6, R4, 0x7610, R6 ;  /* 0x0000761004067816 */ /* 0x008fe20000000006 */
[----:B------:R2:W-:Y:S01]  /*0310*/  STG.E.U8 desc[UR4][R26.64+0x7], R9 ;  /* 0x000007091a007986 */ /* 0x0005e2000c101104 */
[----:B0-----:R-:W-:Y:S01]  /*0320*/  PRMT R8, R10, 0x7610, R8 ;  /* 0x000076100a087816 */ /* 0x001fe20000000008 */
[----:B------:R-:W-:-:S02]  /*0330*/  IMAD.MOV.U32 R10, RZ, RZ, 0xe ;  /* 0x0000000eff0a7424 */ /* 0x000fc400078e00ff */
[----:B------:R0:W-:Y:S01]  /*0340*/  STG.E.U8 desc[UR4][R26.64+0x8], R13 ;  /* 0x0000080d1a007986 */ /* 0x0001e2000c101104 */
[----:B-1----:R-:W1:Y:S03]  /*0350*/  LDC.64 R4, c[0x0][0x390] ;  /* 0x0000e400ff047b82 */ /* 0x002e660000000a00 */
[----:B------:R3:W-:Y:S01]  /*0360*/  STG.E.U8 desc[UR4][R26.64+0x11], R6 ;  /* 0x000011061a007986 */ /* 0x0007e2000c101104 */
[----:B--2---:R-:W-:-:S03]  /*0370*/  MOV R9, 0xd ;  /* 0x0000000d00097802 */ /* 0x004fc60000000f00 */
[----:B------:R2:W-:Y:S01]  /*0380*/  STG.E.U8 desc[UR4][R26.64+0xc], R8 ;  /* 0x00000c081a007986 */ /* 0x0005e2000c101104 */
[----:B0-----:R-:W-:-:S03]  /*0390*/  PRMT R13, R10, 0x7610, R13 ;  /* 0x000076100a0d7816 */ /* 0x001fc6000000000d */
[----:B------:R0:W-:Y:S01]  /*03a0*/  STG.E.U8 desc[UR4][R26.64+0xd], R9 ;  /* 0x00000d091a007986 */ /* 0x0001e2000c101104 */
[----:B------:R-:W-:Y:S01]  /*03b0*/  PRMT R10, R11, 0x7610, R10 ;  /* 0x000076100b0a7816 */ /* 0x000fe2000000000a */
[----:B------:R-:W-:Y:S01]  /*03c0*/  HFMA2 R11, -RZ, RZ, 0, 1.132488250732421875e-06 ;  /* 0x00000013ff0b7431 */ /* 0x000fe200000001ff */
[----:B---3--:R-:W-:Y:S01]  /*03d0*/  MOV R6, 0x19 ;  /* 0x0000001900067802 */ /* 0x008fe20000000f00 */
[----:B------:R3:W-:Y:S01]  /*03e0*/  STG.E.U8 desc[UR4][R26.64+0xe], R13 ;  /* 0x00000e0d1a007986 */ /* 0x0007e2000c101104 */
[----:B--2---:R-:W-:-:S03]  /*03f0*/  IMAD.MOV.U32 R8, RZ, RZ, 0x12 ;  /* 0x00000012ff087424 */ /* 0x004fc600078e00ff */
[----:B------:R2:W-:Y:S01]  /*0400*/  STG.E.U8 desc[UR4][R26.64+0xf], R10 ;  /* 0x00000f0a1a007986 */ /* 0x0005e2000c101104 */
[----:B0-----:R-:W-:-:S03]  /*0410*/  IMAD.MOV.U32 R9, RZ, RZ, 0x14 ;  /* 0x00000014ff097424 */ /* 0x001fc600078e00ff */
[----:B------:R0:W-:Y:S02]  /*0420*/  STG.E.U8 desc[UR4][R26.64+0x13], R11 ;  /* 0x0000130b1a007986 */ /* 0x0001e4000c101104 */
[----:B---3--:R-:W-:Y:S02]  /*0430*/  PRMT R13, R9, 0x7610, R13 ;  /* 0x00007610090d7816 */ /* 0x008fe4000000000d */
[----:B------:R-:W-:Y:S01]  /*0440*/  STG.E.U8 desc[UR4][R26.64+0x12], R8 ;  /* 0x000012081a007986 */ /* 0x000fe2000c101104 */
[----:B------:R-:W-:Y:S01]  /*0450*/  PRMT R9, R12, 0x7610, R9 ;  /* 0x000076100c097816 */ /* 0x000fe20000000009 */
[----:B------:R-:W-:Y:S01]  /*0460*/  IMAD.MOV.U32 R12, RZ, RZ, 0x1 ;  /* 0x00000001ff0c7424 */ /* 0x000fe200078e00ff */
[----:B--2---:R-:W-:Y:S01]  /*0470*/  PRMT R10, R14, 0x7610, R10 ;  /* 0x000076100e0a7816 */ /* 0x004fe2000000000a */
[----:B------:R-:W-:Y:S01]  /*0480*/  HFMA2 R14, -RZ, RZ, 0, 1.370906829833984375e-06 ;  /* 0x00000017ff0e7431 */ /* 0x000fe200000001ff */
[----:B------:R-:W-:Y:S01]  /*0490*/  STG.E.U8 desc[UR4][R26.64+0x14], R13 ;  /* 0x0000140d1a007986 */ /* 0x000fe2000c101104 */
[----:B0-----:R-:W-:Y:S01]  /*04a0*/  PRMT R11, R6, 0x7610, R11 ;  /* 0x00007610060b7816 */ /* 0x001fe2000000000b */
[----:B-1----:R-:W-:-:S02]  /*04b0*/  IMAD.WIDE R6, R7, 0x4, R4 ;  /* 0x0000000407067825 */ /* 0x002fc400078e0204 */
[----:B------:R0:W-:Y:S04]  /*04c0*/  STG.E.U8 desc[UR4][R26.64+0x15], R9 ;  /* 0x000015091a007986 */ /* 0x0001e8000c101104 */
[----:B------:R1:W-:Y:S04]  /*04d0*/  STG.E.U8 desc[UR4][R26.64+0x16], R10 ;  /* 0x0000160a1a007986 */ /* 0x0003e8000c101104 */
[----:B------:R-:W-:Y:S04]  /*04e0*/  STG.E.U8 desc[UR4][R26.64+0x17], R14 ;  /* 0x0000170e1a007986 */ /* 0x000fe8000c101104 */
[----:B------:R-:W-:Y:S04]  /*04f0*/  STG.E.U8 desc[UR4][R26.64+0x18], R15 ;  /* 0x0000180f1a007986 */ /* 0x000fe8000c101104 */
[----:B------:R2:W-:Y:S04]  /*0500*/  STG.E.U8 desc[UR4][R26.64+0x19], R11 ;  /* 0x0000190b1a007986 */ /* 0x0005e8000c101104 */
[----:B------:R-:W-:Y:S04]  /*0510*/  STG.E.U8 desc[UR4][R26.64], RZ ;  /* 0x000000ff1a007986 */ /* 0x000fe8000c101104 */
[----:B------:R-:W-:Y:S04]  /*0520*/  STG.E.U8 desc[UR4][R26.64+0x1], R12 ;  /* 0x0000010c1a007986 */ /* 0x000fe8000c101104 */
[----:B------:R-:W3:Y:S01]  /*0530*/  LDG.E R6, desc[UR4][R6.64] ;  /* 0x0000000406067981 */ /* 0x000ee2000c1e1900 */
[----:B0-----:R-:W-:-:S05]  /*0540*/  HFMA2 R9, -RZ, RZ, 2.890625, 0 ;  /* 0x41c80000ff097431 */ /* 0x001fca00000001ff */
[----:B---3--:R-:W-:-:S06]  /*0550*/  FFMA R2, R6, R9, 1 ;  /* 0x3f80000006027423 */ /* 0x008fcc0000000009 */
[----:B------:R-:W0:Y:S02]  /*0560*/  F2I.U32.TRUNC.NTZ R2, R2 ;  /* 0x0000000200027305 */ /* 0x000e24000020f000 */
[----:B0-----:R-:W-:-:S04]  /*0570*/  LOP3.LUT R9, R2, 0xff, RZ, 0xc0, !PT ;  /* 0x000000ff02097812 */ /* 0x001fc800078ec0ff */
[----:B------:R-:W-:-:S13]  /*0580*/  ISETP.NE.AND P0, PT, R9, 0x1, PT ;  /* 0x000000010900780c */ /* 0x000fda0003f05270 */
[----:B------:R-:W-:-:S05]  /*0590*/  @P0 IADD3 R8, P1, PT, R9, R26, RZ ;  /* 0x0000001a09080210 */ /* 0x000fca0007f3e0ff */
[----:B------:R-:W-:-:S05]  /*05a0*/  @P0 IMAD.X R9, RZ, RZ, R27, P1 ;  /* 0x000000ffff090224 */ /* 0x000fca00008e061b */
[----:B------:R-:W3:Y:S01]  /*05b0*/  @P0 LDG.E.U8 R13, desc[UR4][R8.64] ;  /* 0x00000004080d0981 */ /* 0x000ee2000c1e1100 */
[----:B-1----:R-:W-:-:S05]  /*05c0*/  IADD3 R10, PT, PT, R0, 0x2, RZ ;  /* 0x00000002000a7810 */ /* 0x002fca0007ffe0ff */
[----:B--2---:R-:W-:-:S05]  /*05d0*/  IMAD.HI R11, R10, 0x431bde83, RZ ;  /* 0x431bde830a0b7827 */ /* 0x004fca00078e02ff */
[----:B------:R-:W-:-:S04]  /*05e0*/  SHF.R.U32.HI R6, RZ, 0x1f, R11 ;  /* 0x0000001fff067819 */ /* 0x000fc8000001160b */
[----:B------:R-:W-:-:S05]  /*05f0*/  LEA.HI.SX32 R11, R11, R6, 0xe ;  /* 0x000000060b0b7211 */ /* 0x000fca00078f72ff */
[----:B------:R-:W-:-:S04]  /*0600*/  IMAD R7, R11, -0xf4240, R10 ;  /* 0xfff0bdc00b077824 */ /* 0x000fc800078e020a */
[----:B------:R-:W-:Y:S01]  /*0610*/  IMAD.WIDE R6, R7, 0x4, R4 ;  /* 0x0000000407067825 */ /* 0x000fe200078e0204 */
[----:B---3--:R0:W-:Y:S04]  /*0620*/  @P0 STG.E.U8 desc[UR4][R26.64+0x1], R13 ;  /* 0x0000010d1a000986 */ /* 0x0081e8000c101104 */
[----:B------:R1:W-:Y:S04]  /*0630*/  @P0 STG.E.U8 desc[UR4][R8.64], R12 ;  /* 0x0000000c08000986 */ /* 0x0003e8000c101104 */
[----:B------:R-:W2:Y:S01]  /*0640*/  LDG.E R6, desc[UR4][R6.64] ;  /* 0x0000000406067981 */ /* 0x000ea2000c1e1900 */
[----:B------:R-:W-:-:S04]  /*0650*/  IMAD.MOV.U32 R11, RZ, RZ, 0x41c00000 ;  /* 0x41c00000ff0b7424 */ /* 0x000fc800078e00ff */
[----:B--2---:R-:W-:-:S06]  /*0660*/  FFMA R2, R6, R11, 2 ;  /* 0x4000000006027423 */ /* 0x004fcc000000000b */
[----:B------:R-:W2:Y:S02]  /*0670*/  F2I.U32.TRUNC.NTZ R2, R2 ;  /* 0x0000000200027305 */ /* 0x000ea4000020f000 */
[----:B--2---:R-:W-:-:S04]  /*0680*/  LOP3.LUT R11, R2, 0xff, RZ, 0xc0, !PT ;  /* 0x000000ff020b7812 */ /* 0x004fc800078ec0ff */
[----:B------:R-:W-:-:S13]  /*0690*/  ISETP.NE.AND P0, PT, R11, 0x2, PT ;  /* 0x000000020b00780c */ /* 0x000fda0003f05270 */
[----:B------:R-:W-:Y:S01]  /*06a0*/  @P0 IADD3 R10, P1, PT, R11, R26, RZ ;  /* 0x0000001a0b0a0210 */ /* 0x000fe20007f3e0ff */
[----:B0-----:R-:W2:Y:S03]  /*06b0*/  @P0 LDG.E.U8 R13, desc[UR4][R26.64+0x2] ;  /* 0x000002041a0d0981 */ /* 0x001ea6000c1e1100 */
[----:B------:R-:W-:-:S05]  /*06c0*/  @P0 IADD3.X R11, PT, PT, RZ, R27, RZ, P1, !PT ;  /* 0x0000001bff0b0210 */ /* 0x000fca0000ffe4ff */
[----:B------:R-:W3:Y:S01]  /*06d0*/  @P0 LDG.E.U8 R15, desc[UR4][R10.64] ;  /* 0x000000040a0f0981 */ /* 0x000ee2000c1e1100 */
[----:B-1----:R-:W-:-:S04]  /*06e0*/  VIADD R8, R0, 0x3 ;  /* 0x0000000300087836 */ /* 0x002fc80000000000 */
[----:B------:R-:W-:-:S05]  /*06f0*/  IMAD.HI R6, R8, 0x431bde83, RZ ;  /* 0x431bde8308067827 */ /* 0x000fca00078e02ff */
[----:B------:R-:W-:-:S04]  /*0700*/  SHF.R.U32.HI R7, RZ, 0x1f, R6 ;  /* 0x0000001fff077819 */ /* 0x000fc80000011606 */
[----:B------:R-:W-:-:S05]  /*0710*/  LEA.HI.SX32 R7, R6, R7, 0xe ;  /* 0x0000000706077211 */ /* 0x000fca00078f72ff */
[----:B------:R-:W-:-:S04]  /*0720*/  IMAD R7, R7, -0xf4240, R8 ;  /* 0xfff0bdc007077824 */ /* 0x000fc800078e0208 */
[----:B------:R-:W-:Y:S01]  /*0730*/  IMAD.WIDE R6, R7, 0x4, R4 ;  /* 0x0000000407067825 */ /* 0x000fe200078e0204 */
[----:B---3--:R0:W-:Y:S04]  /*0740*/  @P0 STG.E.U8 desc[UR4][R26.64+0x2], R15 ;  /* 0x0000020f1a000986 */ /* 0x0081e8000c101104 */
[----:B--2---:R1:W-:Y:S04]  /*0750*/  @P0 STG.E.U8 desc[UR4][R10.64], R13 ;  /* 0x0000000d0a000986 */ /* 0x0043e8000c101104 */
[----:B------:R-:W2:Y:S01]  /*0760*/  LDG.E R6, desc[UR4][R6.64] ;  /* 0x0000000406067981 */ /* 0x000ea2000c1e1900 */
[----:B------:R-:W-:-:S05]  /*0770*/  MOV R9, 0x41b80000 ;  /* 0x41b8000000097802 */ /* 0x000fca0000000f00 */
[----:B--2---:R-:W-:-:S06]  /*0780*/  FFMA R2, R6, R9, 3 ;  /* 0x4040000006027423 */ /* 0x004fcc0000000009 */
[----:B------:R-:W2:Y:S02]  /*0790*/  F2I.U32.TRUNC.NTZ R2, R2 ;  /* 0x0000000200027305 */ /* 0x000ea4000020f000 */
[----:B--2---:R-:W-:-:S04]  /*07a0*/  LOP3.LUT R9, R2, 0xff, RZ, 0xc0, !PT ;  /* 0x000000ff02097812 */ /* 0x004fc800078ec0ff */
[----:B------:R-:W-:-:S13]  /*07b0*/  ISETP.NE.AND P0, PT, R9, 0x3, PT ;  /* 0x000000030900780c */ /* 0x000fda0003f05270 */
[----:B------:R-:W-:Y:S01]  /*07c0*/  @P0 IADD3 R8, P1, PT, R9, R26, RZ ;  /* 0x0000001a09080210 */ /* 0x000fe20007f3e0ff */
[----:B0-----:R-:W2:Y:S04]  /*07d0*/  @P0 LDG.E.U8 R15, desc[UR4][R26.64+0x3] ;  /* 0x000003041a0f0981 */ /* 0x001ea8000c1e1100 */
[----:B------:R-:W-:-:S05]  /*07e0*/  @P0 IMAD.X R9, RZ, RZ, R27, P1 ;  /* 0x000000ffff090224 */ /* 0x000fca00008e061b */
[----:B------:R-:W3:Y:S01]  /*07f0*/  @P0 LDG.E.U8 R17, desc[UR4][R8.64] ;  /* 0x0000000408110981 */ /* 0x000ee2000c1e1100 */
[----:B-1----:R-:W-:-:S05]  /*0800*/  IADD3 R10, PT, PT, R0, 0x4, RZ ;  /* 0x00000004000a7810 */ /* 0x002fca0007ffe0ff */
[----:B------:R-:W-:-:S05]  /*0810*/  IMAD.HI R6, R10, 0x431bde83, RZ ;  /* 0x431bde830a067827 */ /* 0x000fca00078e02ff */
[----:B------:R-:W-:-:S04]  /*0820*/  SHF.R.U32.HI R7, RZ, 0x1f, R6 ;  /* 0x0000001fff077819 */ /* 0x000fc80000011606 */
[----:B------:R-:W-:-:S05]  /*0830*/  LEA.HI.SX32 R7, R6, R7, 0xe ;  /* 0x0000000706077211 */ /* 0x000fca00078f72ff */
[----:B------:R-:W-:-:S04]  /*0840*/  IMAD R7, R7, -0xf4240, R10 ;  /* 0xfff0bdc007077824 */ /* 0x000fc800078e020a */
[----:B------:R-:W-:Y:S01]  /*0850*/  IMAD.WIDE R6, R7, 0x4, R4 ;  /* 0x0000000407067825 */ /* 0x000fe200078e0204 */
[----:B---3--:R-:W-:Y:S04]  /*0860*/  @P0 STG.E.U8 desc[UR4][R26.64+0x3], R17 ;  /* 0x000003111a000986 */ /* 0x008fe8000c101104 */
[----:B--2---:R0:W-:Y:S04]  /*0870*/  @P0 STG.E.U8 desc[UR4][R8.64], R15 ;  /* 0x0000000f08000986 */ /* 0x0041e8000c101104 */
[----:B------:R-:W2:Y:S01]  /*0880*/  LDG.E R6, desc[UR4][R6.64] ;  /* 0x0000000406067981 */ /* 0x000ea2000c1e1900 */
[----:B------:R-:W-:-:S04]  /*0890*/  IMAD.MOV.U32 R11, RZ, RZ, 0x41b00000 ;  /* 0x41b00000ff0b7424 */ /* 0x000fc800078e00ff */
[----:B--2---:R-:W-:-:S06]  /*08a0*/  FFMA R2, R6, R11, 4 ;  /* 0x4080000006027423 */ /* 0x004fcc000000000b */
[----:B------:R-:W1:Y:S02]  /*08b0*/  F2I.U32.TRUNC.NTZ R2, R2 ;  /* 0x0000000200027305 */ /* 0x000e64000020f000 */
[----:B-1----:R-:W-:-:S04]  /*08c0*/  LOP3.LUT R11, R2, 0xff, RZ, 0xc0, !PT ;  /* 0x000000ff020b7812 */ /* 0x002fc800078ec0ff */
[----:B------:R-:W-:-:S13]  /*08d0*/  ISETP.NE.AND P0, PT, R11, 0x4, PT ;  /* 0x000000040b00780c */ /* 0x000fda0003f05270 */
[----:B------:R-:W-:Y:S01]  /*08e0*/  @P0 IADD3 R10, P1, PT, R11, R26, RZ ;  /* 0x0000001a0b0a0210 */ /* 0x000fe20007f3e0ff */
[----:B------:R-:W2:Y:S03]  /*08f0*/  @P0 LDG.E.U8 R13, desc[UR4][R26.64+0x4] ;  /* 0x000004041a0d0981 */ /* 0x000ea6000c1e1100 */
[----:B------:R-:W-:-:S05]  /*0900*/  @P0 IADD3.X R11, PT, PT, RZ, R27, RZ, P1, !PT ;  /* 0x0000001bff0b0210 */ /* 0x000fca0000ffe4ff */
[----:B------:R-:W3:Y:S01]  /*0910*/  @P0 LDG.E.U8 R19, desc[UR4][R10.64] ;  /* 0x000000040a130981 */ /* 0x000ee2000c1e1100 */
[----:B0-----:R-:W-:-:S04]  /*0920*/  VIADD R8, R0, 0x5 ;  /* 0x0000000500087836 */ /* 0x001fc80000000000 */
        /* <DEDUP_REMOVED lines=8> */
[----:B------:R-:W-:-:S05]  /*09b0*/  HFMA2 R9, -RZ, RZ, 2.828125, 0 ;  /* 0x41a80000ff097431 */ /* 0x000fca00000001ff */
[----:B--2---:R-:W-:-:S06]  /*09c0*/  FFMA R2, R6, R9, 5 ;  /* 0x40a0000006027423 */ /* 0x004fcc0000000009 */
[----:B------:R-:W1:Y:S02]  /*09d0*/  F2I.U32.TRUNC.NTZ R2, R2 ;  /* 0x0000000200027305 */ /* 0x000e64000020f000 */
[----:B-1----:R-:W-:-:S04]  /*09e0*/  LOP3.LUT R9, R2, 0xff, RZ, 0xc0, !PT ;  /* 0x000000ff02097812 */ /* 0x002fc800078ec0ff */
[----:B------:R-:W-:-:S13]  /*09f0*/  ISETP.NE.AND P0, PT, R9, 0x5, PT ;  /* 0x000000050900780c */ /* 0x000fda0003f05270 */
[----:B------:R-:W-:Y:S01]  /*0a00*/  @P0 IADD3 R8, P1, PT, R9, R26, RZ ;  /* 0x0000001a09080210 */ /* 0x000fe20007f3e0ff */
[----:B------:R-:W2:Y:S04]  /*0a10*/  @P0 LDG.E.U8 R15, desc[UR4][R26.64+0x5] ;  /* 0x000005041a0f0981 */ /* 0x000ea8000c1e1100 */
[----:B------:R-:W-:-:S05]  /*0a20*/  @P0 IMAD.X R9, RZ, RZ, R27, P1 ;  /* 0x000000ffff090224 */ /* 0x000fca00008e061b */
[----:B------:R-:W3:Y:S01]  /*0a30*/  @P0 LDG.E.U8 R17, desc[UR4][R8.64] ;  /* 0x0000000408110981 */ /* 0x000ee2000c1e1100 */
[----:B0-----:R-:W-:-:S05]  /*0a40*/  IADD3 R10, PT, PT, R0, 0x6, RZ ;  /* 0x00000006000a7810 */ /* 0x001fca0007ffe0ff */
        /* <DEDUP_REMOVED lines=26> */
[----:B------:R-:W-:-:S05]  /*0bf0*/  MOV R9, 0x41980000 ;  /* 0x4198000000097802 */ /* 0x000fca0000000f00 */
        /* <DEDUP_REMOVED lines=35> */
[----:B------:R-:W-:-:S05]  /*0e30*/  HFMA2 R9, -RZ, RZ, 2.765625, 0 ;  /* 0x41880000ff097431 */ /* 0x000fca00000001ff */
        /* <DEDUP_REMOVED lines=71> */
[----:B------:R-:W-:-:S05]  /*12b0*/  HFMA2 R9, -RZ, RZ, 2.65625, 0 ;  /* 0x41500000ff097431 */ /* 0x000fca00000001ff */
        /* <DEDUP_REMOVED lines=16> */
[----:B------:R-:W2:Y:S02]  /*13c0*/  LDG.E R12, desc[UR4][R12.64] ;  /* 0x000000040c0c7981 */ /* 0x000ea4000c1e1900 */
[----:B--2---:R-:W-:-:S06]  /*13d0*/  FFMA R7, R12, 12, R7 ;  /* 0x414000000c077823 */ /* 0x004fcc0000000007 */
[----:B------:R-:W1:Y:S02]  /*13e0*/  F2I.U32.TRUNC.NTZ R7, R7 ;  /* 0x0000000700077305 */ /* 0x000e64000020f000 */
[----:B-1----:R-:W-:-:S04]  /*13f0*/  LOP3.LUT R11, R7, 0xff, RZ, 0xc0, !PT ;  /* 0x000000ff070b7812 */ /* 0x002fc800078ec0ff */
[----:B------:R-:W-:-:S13]  /*1400*/  ISETP.NE.AND P0, PT, R11, 0xe, PT ;  /* 0x0000000e0b00780c */ /* 0x000fda0003f05270 */
[----:B------:R-:W-:Y:S01]  /*1410*/  @P0 IADD3 R10, P1, PT, R11, R26, RZ ;  /* 0x0000001a0b0a0210 */ /* 0x000fe20007f3e0ff */
[----:B------:R-:W2:Y:S04]  /*1420*/  @P0 LDG.E.U8 R17, desc[UR4][R26.64+0xe] ;  /* 0x00000e041a110981 */ /* 0x000ea8000c1e1100 */
[----:B------:R-:W-:-:S05]  /*1430*/  @P0 IMAD.X R11, RZ, RZ, R27, P1 ;  /* 0x000000ffff0b0224 */ /* 0x000fca00008e061b */
[----:B------:R-:W3:Y:S01]  /*1440*/  @P0 LDG.E.U8 R19, desc[UR4][R10.64] ;  /* 0x000000040a130981 */ /* 0x000ee2000c1e1100 */
[----:B------:R-:W-:-:S05]  /*1450*/  IADD3 R14, PT, PT, R0, 0xf, RZ ;  /* 0x0000000f000e7810 */ /* 0x000fca0007ffe0ff */
[----:B0-----:R-:W-:-:S05]  /*1460*/  IMAD.HI R8, R14, 0x431bde83, RZ ;  /* 0x431bde830e087827 */ /* 0x001fca00078e02ff */
        /* <DEDUP_REMOVED lines=95> */
[----:B------:R-:W-:-:S05]  /*1a60*/  HFMA2 R11, -RZ, RZ, 2.375, 0 ;  /* 0x40c00000ff0b7431 */ /* 0x000fca00000001ff */
        /* <DEDUP_REMOVED lines=51> */
[----:B--2---:R-:W-:Y:S04]  /*1da0*/  @P0 STG.E.U8 desc[UR4][R10.64], R15 ;  /* 0x0000000f0a000986 */ /* 0x004fe8000c101104 */
[----:B------:R-:W2:Y:S01]  /*1db0*/  LDG.E R6, desc[UR4][R6.64] ;  /* 0x0000000406067981 */ /* 0x000ea2000c1e1900 */
[----:B------:R-:W-:-:S04]  /*1dc0*/  IMAD.MOV.U32 R9, RZ, RZ, 0x40400000 ;  /* 0x40400000ff097424 */ /* 0x000fc800078e00ff */
[----:B--2---:R-:W-:-:S06]  /*1dd0*/  FFMA R2, R6, R9, 23 ;  /* 0x41b8000006027423 */ /* 0x004fcc0000000009 */
[----:B------:R-:W0:Y:S02]  /*1de0*/  F2I.U32.TRUNC.NTZ R2, R2 ;  /* 0x0000000200027305 */ /* 0x000e24000020f000 */
[----:B0-----:R-:W-:-:S04]  /*1df0*/  LOP3.LUT R9, R2, 0xff, RZ, 0xc0, !PT ;  /* 0x000000ff02097812 */ /* 0x001fc800078ec0ff */
[----:B------:R-:W-:-:S13]  /*1e00*/  ISETP.NE.AND P0, PT, R9, 0x17, PT ;  /* 0x000000170900780c */ /* 0x000fda0003f05270 */
[----:B------:R-:W-:Y:S01]  /*1e10*/  @P0 IADD3 R8, P1, PT, R9, R26, RZ ;  /* 0x0000001a09080210 */ /* 0x000fe20007f3e0ff */
[----:B------:R-:W2:Y:S03]  /*1e20*/  @P0 LDG.E.U8 R13, desc[UR4][R26.64+0x17] ;  /* 0x000017041a0d0981 */ /* 0x000ea6000c1e1100 */
[----:B------:R-:W-:-:S05]  /*1e30*/  @P0 IADD3.X R9, PT, PT, RZ, R27, RZ, P1, !PT ;  /* 0x0000001bff090210 */ /* 0x000fca0000ffe4ff */
[----:B------:R-:W3:Y:S01]  /*1e40*/  @P0 LDG.E.U8 R19, desc[UR4][R8.64] ;  /* 0x0000000408130981 */ /* 0x000ee2000c1e1100 */
[----:B------:R-:W-:-:S05]  /*1e50*/  IADD3 R0, PT, PT, R0, 0x18, RZ ;  /* 0x0000001800007810 */ /* 0x000fca0007ffe0ff */
        /* <DEDUP_REMOVED lines=8> */
[----:B------:R-:W-:-:S03]  /*1ee0*/  IMAD.MOV.U32 R7, RZ, RZ, 0x40000000 ;  /* 0x40000000ff077424 */ /* 0x000fc600078e00ff */
[----:B0-----:R-:W3:Y:S01]  /*1ef0*/  LDG.E.U8 R19, desc[UR4][R26.64+0x18] ;  /* 0x000018041a137981 */ /* 0x001ee2000c1e1100 */
[----:B-1----:R-:W0:Y:S01]  /*1f00*/  LDC.64 R12, c[0x4][RZ] ;  /* 0x01000000ff0c7b82 */ /* 0x002e220000000a00 */
[----:B--2---:R-:W-:-:S06]  /*1f10*/  FFMA R0, R4, R7, 24 ;  /* 0x41c0000004007423 */ /* 0x004fcc0000000007 */
[----:B------:R-:W1:Y:S02]  /*1f20*/  F2I.U32.TRUNC.NTZ R0, R0 ;  /* 0x0000000000007305 */ /* 0x000e64000020f000 */
[----:B-1----:R-:W-:-:S04]  /*1f30*/  LOP3.LUT R15, R0, 0xff, RZ, 0xc0, !PT ;  /* 0x000000ff000f7812 */ /* 0x002fc800078ec0ff */
[----:B------:R-:W-:-:S13]  /*1f40*/  ISETP.NE.AND P0, PT, R15, 0x18, PT ;  /* 0x000000180f00780c */ /* 0x000fda0003f05270 */
[----:B------:R-:W-:-:S04]  /*1f50*/  @P0 IADD3 R14, P1, PT, R15, R26, RZ ;  /* 0x0000001a0f0e0210 */ /* 0x000fc80007f3e0ff */
[----:B------:R-:W-:-:S05]  /*1f60*/  @P0 IADD3.X R15, PT, PT, RZ, R27, RZ, P1, !PT ;  /* 0x0000001bff0f0210 */ /* 0x000fca0000ffe4ff */
[----:B------:R-:W2:Y:S04]  /*1f70*/  @P0 LDG.E.U8 R17, desc[UR4][R14.64] ;  /* 0x000000040e110981 */ /* 0x000ea8000c1e1100 */
[----:B--2---:R-:W-:Y:S04]  /*1f80*/  @P0 STG.E.U8 desc[UR4][R26.64+0x18], R17 ;  /* 0x000018111a000986 */ /* 0x004fe8000c101104 */
[----:B---3--:R1:W-:Y:S04]  /*1f90*/  @P0 STG.E.U8 desc[UR4][R14.64], R19 ;  /* 0x000000130e000986 */ /* 0x0083e8000c101104 */
[----:B------:R-:W0:Y:S04]  /*1fa0*/  LDG.E.U8 R5, desc[UR4][R26.64] ;  /* 0x000000041a057981 */ /* 0x000e28000c1e1100 */
[----:B------:R-:W2:Y:S04]  /*1fb0*/  LDG.E.U8 R21, desc[UR4][R26.64+0x1] ;  /* 0x000001041a157981 */ /* 0x000ea8000c1e1100 */
[----:B------:R-:W3:Y:S04]  /*1fc0*/  LDG.E.U8 R23, desc[UR4][R26.64+0x2] ;  /* 0x000002041a177981 */ /* 0x000ee8000c1e1100 */
[----:B------:R-:W4:Y:S04]  /*1fd0*/  LDG.E.U8 R29, desc[UR4][R26.64+0x3] ;  /* 0x000003041a1d7981 */ /* 0x000f28000c1e1100 */
[----:B------:R-:W5:Y:S04]  /*1fe0*/  LDG.E.U8 R11, desc[UR4][R26.64+0x4] ;  /* 0x000004041a0b7981 */ /* 0x000f68000c1e1100 */
[----:B------:R-:W5:Y:S04]  /*1ff0*/  LDG.E.U8 R9, desc[UR4][R26.64+0x5] ;  /* 0x000005041a097981 */ /* 0x000f68000c1e1100 */
[----:B------:R-:W5:Y:S04]  /*2000*/  LDG.E.U8 R7, desc[UR4][R26.64+0x6] ;  /* 0x000006041a077981 */ /* 0x000f68000c1e1100 */
[----:B------:R-:W5:Y:S04]  /*2010*/  LDG.E.U8 R25, desc[UR4][R26.64+0x7] ;  /* 0x000007041a197981 */ /* 0x000f68000c1e1100 */
[----:B------:R5:W-:Y:S04]  /*2020*/  STG.E.U8 desc[UR4][R26.64+0x1a], RZ ;  /* 0x00001aff1a007986 */ /* 0x000be8000c101104 */
[----:B------:R-:W5:Y:S04]  /*2030*/  LDG.E.U8 R2, desc[UR4][R26.64+0xe] ;  /* 0x00000e041a027981 */ /* 0x000f68000c1e1100 */
[----:B-1----:R-:W5:Y:S01]  /*2040*/  @P0 LDG.E.U8 R19, desc[UR4][R26.64+0x18] ;  /* 0x000018041a130981 */ /* 0x002f62000c1e1100 */
[----:B0-----:R-:W-:-:S04]  /*2050*/  IMAD.WIDE.U32 R16, R5, 0x68, R12 ;  /* 0x0000006805107825 */ /* 0x001fc800078e000c */
[----:B--2---:R-:W-:-:S04]  /*2060*/  IMAD.WIDE.U32 R14, R21, 0x68, R12 ;  /* 0x00000068150e7825 */ /* 0x004fc800078e000c */
[----:B---3--:R-:W-:-:S04]  /*2070*/  IMAD.WIDE.U32 R4, R23, 0x68, R12 ;  /* 0x0000006817047825 */ /* 0x008fc800078e000c */
[----:B------:R-:W-:-:S04]  /*2080*/  IMAD.WIDE.U32 R16, R21, 0x4, R16 ;  /* 0x0000000415107825 */ /* 0x000fc800078e0010 */
[----:B------:R-:W-:-:S04]  /*2090*/  IMAD.WIDE.U32 R20, R23, 0x4, R14 ;  /* 0x0000000417147825 */ /* 0x000fc800078e000e */
[C---:B----4-:R-:W-:Y:S02]  /*20a0*/  IMAD.WIDE.U32 R22, R29.reuse, 0x4, R4 ;  /* 0x000000041d167825 */ /* 0x050fe400078e0004 */
[----:B------:R-:W2:Y:S02]  /*20b0*/  LDG.E R5, desc[UR4][R16.64] ;  /* 0x0000000410057981 */ /* 0x000ea4000c1e1900 */
[--C-:B------:R-:W-:Y:S02]  /*20c0*/  IMAD.WIDE.U32 R14, R29, 0x68, R12.reuse ;  /* 0x000000681d0e7825 */ /* 0x100fe400078e000c */
[----:B------:R-:W2:Y:S04]  /*20d0*/  LDG.E R20, desc[UR4][R20.64] ;  /* 0x0000000414147981 */ /* 0x000ea8000c1e1900 */
[----:B------:R-:W2:Y:S01]  /*20e0*/  LDG.E R22, desc[UR4][R22.64] ;  /* 0x0000000416167981 */ /* 0x000ea2000c1e1900 */
[----:B-----5:R-:W-:-:S03]  /*20f0*/  IMAD.WIDE.U32 R28, R11, 0x68, R12 ;  /* 0x000000680b1c7825 */ /* 0x020fc600078e000c */
[----:B------:R-:W3:Y:S01]  /*2100*/  LDG.E.U8 R16, desc[UR4][R26.64+0xa] ;  /* 0x00000a041a107981 */ /* 0x000ee2000c1e1100 */
[----:B------:R-:W-:-:S03]  /*2110*/  IMAD.WIDE.U32 R14, R11, 0x4, R14 ;  /* 0x000000040b0e7825 */ /* 0x000fc600078e000e */
[----:B------:R-:W4:Y:S01]  /*2120*/  LDG.E.U8 R21, desc[UR4][R26.64+0xb] ;  /* 0x00000b041a157981 */ /* 0x000f22000c1e1100 */
[----:B------:R-:W-:-:S03]  /*2130*/  IMAD.WIDE.U32 R28, R9, 0x4, R28 ;  /* 0x00000004091c7825 */ /* 0x000fc600078e001c */
[----:B------:R-:W5:Y:S04]  /*2140*/  LDG.E R15, desc[UR4][R14.64] ;  /* 0x000000040e0f7981 */ /* 0x000f68000c1e1900 */
[----:B------:R-:W5:Y:S01]  /*2150*/  LDG.E R18, desc[UR4][R28.64] ;  /* 0x000000041c127981 */ /* 0x000f62000c1e1900 */
[----:B------:R-:W-:-:S03]  /*2160*/  IMAD.WIDE.U32 R10, R7, 0x68, R12 ;  /* 0x00000068070a7825 */ /* 0x000fc600078e000c */
[----:B------:R-:W3:Y:S01]  /*2170*/  LDG.E.U8 R23, desc[UR4][R26.64+0x9] ;  /* 0x000009041a177981 */ /* 0x000ee2000c1e1100 */
[----:B------:R-:W-:-:S03]  /*2180*/  IMAD.WIDE.U32 R8, R9, 0x68, R12 ;  /* 0x0000006809087825 */ /* 0x000fc600078e000c */
[----:B------:R-:W4:Y:S01]  /*2190*/  LDG.E.U8 R14, desc[UR4][R26.64+0xc] ;  /* 0x00000c041a0e7981 */ /* 0x000f22000c1e1100 */
[----:B------:R-:W-:-:S03]  /*21a0*/  IMAD.WIDE.U32 R10, R25, 0x4, R10 ;  /* 0x00000004190a7825 */ /* 0x000fc600078e000a */
[----:B------:R-:W4:Y:S01]  /*21b0*/  LDG.E.U8 R17, desc[UR4][R26.64+0xd] ;  /* 0x00000d041a117981 */ /* 0x000f22000c1e1100 */
[----:B------:R-:W-:-:S03]  /*21c0*/  IMAD.WIDE.U32 R6, R7, 0x4, R8 ;  /* 0x0000000407067825 */ /* 0x000fc600078e0008 */
[----:B------:R-:W3:Y:S04]  /*21d0*/  LDG.E R10, desc[UR4][R10.64] ;  /* 0x000000040a0a7981 */ /* 0x000ee8000c1e1900 */
[----:B------:R-:W3:Y:S04]  /*21e0*/  LDG.E R0, desc[UR4][R6.64] ;  /* 0x0000000406007981 */ /* 0x000ee8000c1e1900 */
[----:B------:R-:W4:Y:S04]  /*21f0*/  LDG.E.U8 R8, desc[UR4][R26.64+0xf] ;  /* 0x00000f041a087981 */ /* 0x000f28000c1e1100 */
[----:B------:R-:W4:Y:S04]  /*2200*/  LDG.E.U8 R11, desc[UR4][R26.64+0x8] ;  /* 0x000008041a0b7981 */ /* 0x000f28000c1e1100 */
[----:B------:R-:W4:Y:S04]  /*2210*/  LDG.E.U8 R9, desc[UR4][R26.64+0x10] ;  /* 0x000010041a097981 */ /* 0x000f28000c1e1100 */
[----:B------:R-:W4:Y:S04]  /*2220*/  LDG.E.U8 R6, desc[UR4][R26.64+0x11] ;  /* 0x000011041a067981 */ /* 0x000f28000c1e1100 */
[----:B------:R-:W4:Y:S04]  /*2230*/  LDG.E.U8 R7, desc[UR4][R26.64+0x12] ;  /* 0x000012041a077981 */ /* 0x000f28000c1e1100 */
[----:B------:R-:W4:Y:S04]  /*2240*/  LDG.E.U8 R4, desc[UR4][R26.64+0x13] ;  /* 0x000013041a047981 */ /* 0x000f28000c1e1100 */
[----:B------:R-:W4:Y:S01]  /*2250*/  LDG.E.U8 R29, desc[UR4][R26.64+0x15] ;  /* 0x000015041a1d7981 */ /* 0x000f22000c1e1100 */
[----:B------:R-:W-:Y:S01]  /*2260*/  IMAD.WIDE.U32 R24, R25, 0x68, R12 ;  /* 0x0000006819187825 */ /* 0x000fe200078e000c */
[----:B--2---:R-:W-:-:S02]  /*2270*/  IADD3 R20, PT, PT, R22, R20, R5 ;  /* 0x0000001416147210 */ /* 0x004fc40007ffe005 */
[----:B------:R-:W2:Y:S02]  /*2280*/  LDG.E.U8 R5, desc[UR4][R26.64+0x14] ;  /* 0x000014041a057981 */ /* 0x000ea4000c1e1100 */
[----:B-----5:R-:W-:Y:S02]  /*2290*/  IADD3 R20, PT, PT, R18, R15, R20 ;  /* 0x0000000f12147210 */ /* 0x020fe40007ffe014 */
[----:B------:R-:W5:Y:S04]  /*22a0*/  LDG.E.U8 R15, desc[UR4][R26.64+0x16] ;  /* 0x000016041a0f7981 */ /* 0x000f68000c1e1100 */
[----:B------:R-:W5:Y:S04]  /*22b0*/  LDG.E.U8 R18, desc[UR4][R26.64+0x17] ;  /* 0x000017041a127981 */ /* 0x000f68000c1e1100 */
[----:B------:R-:W5:Y:S01]  /*22c0*/  LDG.E.U8 R27, desc[UR4][R26.64+0x19] ;  /* 0x000019041a1b7981 */ /* 0x000f62000c1e1100 */
[----:B---3--:R-:W-:Y:S01]  /*22d0*/  IADD3 R0, PT, PT, R10, R0, R20 ;  /* 0x000000000a007210 */ /* 0x008fe20007ffe014 */
[----:B----4-:R-:W-:-:S04]  /*22e0*/  IMAD.WIDE.U32 R24, R11, 0x4, R24 ;  /* 0x000000040b187825 */ /* 0x010fc800078e0018 */
[----:B------:R-:W-:Y:S02]  /*22f0*/  IMAD.WIDE.U32 R10, R11, 0x68, R12 ;  /* 0x000000680b0a7825 */ /* 0x000fe400078e000c */
[----:B------:R-:W3:Y:S02]  /*2300*/  LDG.E R24, desc[UR4][R24.64] ;  /* 0x0000000418187981 */ /* 0x000ee4000c1e1900 */
[----:B------:R-:W-:-:S04]  /*2310*/  IMAD.WIDE.U32 R10, R23, 0x4, R10 ;  /* 0x00000004170a7825 */ /* 0x000fc800078e000a */
[----:B------:R-:W-:Y:S01]  /*2320*/  IMAD.WIDE.U32 R22, R23, 0x68, R12 ;  /* 0x0000006817167825 */ /* 0x000fe200078e000c */
[----:B------:R0:W3:Y:S03]  /*2330*/  LDG.E R25, desc[UR4][R10.64] ;  /* 0x000000040a197981 */ /* 0x0000e6000c1e1900 */
[----:B------:R-:W-:-:S04]  /*2340*/  IMAD.WIDE.U32 R22, R16, 0x4, R22 ;  /* 0x0000000410167825 */ /* 0x000fc800078e0016 */
[----:B0-----:R-:W-:Y:S02]  /*2350*/  IMAD.WIDE.U32 R10, R16, 0x68, R12 ;  /* 0x00000068100a7825 */ /* 0x001fe400078e000c */
[----:B------:R-:W4:Y:S02]  /*2360*/  LDG.E R23, desc[UR4][R22.64] ;  /* 0x0000000416177981 */ /* 0x000f24000c1e1900 */
[----:B------:R-:W-:-:S05]  /*2370*/  IMAD.WIDE.U32 R10, R21, 0x4, R10 ;  /* 0x00000004150a7825 */ /* 0x000fca00078e000a */
[----:B------:R0:W4:Y:S01]  /*2380*/  LDG.E R22, desc[UR4][R10.64] ;  /* 0x000000040a167981 */ /* 0x000122000c1e1900 */
[----:B------:R-:W-:-:S04]  /*2390*/  IMAD.WIDE.U32 R20, R21, 0x68, R12 ;  /* 0x0000006815147825 */ /* 0x000fc800078e000c */
[----:B0-----:R-:W-:-:S04]  /*23a0*/  IMAD.WIDE.U32 R10, R14, 0x68, R12 ;  /* 0x000000680e0a7825 */ /* 0x001fc800078e000c */
[----:B------:R-:W-:-:S04]  /*23b0*/  IMAD.WIDE.U32 R10, R17, 0x4, R10 ;  /* 0x00000004110a7825 */ /* 0x000fc800078e000a */
[----:B------:R-:W-:-:S04]  /*23c0*/  IMAD.WIDE.U32 R16, R17, 0x68, R12 ;  /* 0x0000006811107825 */ /* 0x000fc800078e000c */
[----:B------:R-:W-:-:S04]  /*23d0*/  IMAD.WIDE.U32 R20, R14, 0x4, R20 ;  /* 0x000000040e147825 */ /* 0x000fc800078e0014 */
[C---:B------:R-:W-:Y:S02]  /*23e0*/  IMAD.WIDE.U32 R16, R2.reuse, 0x4, R16 ;  /* 0x0000000402107825 */ /* 0x040fe400078e0010 */
[----:B------:R-:W4:Y:S04]  /*23f0*/  LDG.E R21, desc[UR4][R20.64] ;  /* 0x0000000414157981 */ /* 0x000f28000c1e1900 */
[----:B------:R0:W4:Y:S02]  /*2400*/  LDG.E R20, desc[UR4][R10.64] ;  /* 0x000000040a147981 */ /* 0x000124000c1e1900 */
[----:B0-----:R-:W-:Y:S02]  /*2410*/  IMAD.WIDE.U32 R10, R2, 0x68, R12 ;  /* 0x00000068020a7825 */ /* 0x001fe400078e000c */
[----:B------:R0:W4:Y:S02]  /*2420*/  LDG.E R2, desc[UR4][R16.64] ;  /* 0x0000000410027981 */ /* 0x000124000c1e1900 */
[----:B------:R-:W-:-:S04]  /*2430*/  IMAD.WIDE.U32 R10, R8, 0x4, R10 ;  /* 0x00000004080a7825 */ /* 0x000fc800078e000a */
[----:B0-----:R-:W-:Y:S02]  /*2440*/  IMAD.WIDE.U32 R16, R8, 0x68, R12 ;  /* 0x0000006808107825 */ /* 0x001fe400078e000c */
[----:B------:R-:W4:Y:S02]  /*2450*/  LDG.E R11, desc[UR4][R10.64] ;  /* 0x000000040a0b7981 */ /* 0x000f24000c1e1900 */
[----:B------:R-:W-:-:S04]  /*2460*/  IMAD.WIDE.U32 R16, R9, 0x4, R16 ;  /* 0x0000000409107825 */ /* 0x000fc800078e0010 */
[----:B------:R-:W-:Y:S01]  /*2470*/  IMAD.WIDE.U32 R8, R9, 0x68, R12 ;  /* 0x0000006809087825 */ /* 0x000fe200078e000c */
[----:B------:R0:W4:Y:S03]  /*2480*/  LDG.E R10, desc[UR4][R16.64] ;  /* 0x00000004100a7981 */ /* 0x000126000c1e1900 */
[----:B------:R-:W-:-:S04]  /*2490*/  IMAD.WIDE.U32 R8, R6, 0x4, R8 ;  /* 0x0000000406087825 */ /* 0x000fc800078e0008 */
[----:B0-----:R-:W-:Y:S02]  /*24a0*/  IMAD.WIDE.U32 R16, R6, 0x68, R12 ;  /* 0x0000006806107825 */ /* 0x001fe400078e000c */
[----:B------:R-:W4:Y:S02]  /*24b0*/  LDG.E R9, desc[UR4][R8.64] ;  /* 0x0000000408097981 */ /* 0x000f24000c1e1900 */
[----:B------:R-:W-:-:S04]  /*24c0*/  IMAD.WIDE.U32 R16, R7, 0x4, R16 ;  /* 0x0000000407107825 */ /* 0x000fc800078e0010 */
[--C-:B------:R-:W-:Y:S01]  /*24d0*/  IMAD.WIDE.U32 R6, R7, 0x68, R12.reuse ;  /* 0x0000006807067825 */ /* 0x100fe200078e000c */
[----:B------:R0:W4:Y:S03]  /*24e0*/  LDG.E R8, desc[UR4][R16.64] ;  /* 0x0000000410087981 */ /* 0x000126000c1e1900 */
[----:B0-----:R-:W-:-:S04]  /*24f0*/  IMAD.WIDE.U32 R16, R4, 0x68, R12 ;  /* 0x0000006804107825 */ /* 0x001fc800078e000c */
[----:B------:R-:W-:Y:S01]  /*2500*/  IMAD.WIDE.U32 R6, R4, 0x4, R6 ;  /* 0x0000000404067825 */ /* 0x000fe200078e0006 */
[----:B------:R-:W-:-:S05]  /*2510*/  LOP3.LUT R19, R19, 0xff, RZ, 0xc0, !PT ;  /* 0x000000ff13137812 */ /* 0x000fca00078ec0ff */
[----:B------:R-:W4:Y:S01]  /*2520*/  LDG.E R7, desc[UR4][R6.64] ;  /* 0x0000000406077981 */ /* 0x000f22000c1e1900 */
[----:B--2---:R-:W-:-:S04]  /*2530*/  IMAD.WIDE.U32 R16, R5, 0x4, R16 ;  /* 0x0000000405107825 */ /* 0x004fc800078e0010 */
[----:B------:R-:W-:Y:S01]  /*2540*/  IMAD.WIDE.U32 R4, R5, 0x68, R12 ;  /* 0x0000006805047825 */ /* 0x000fe200078e000c */
[----:B------:R0:W2:Y:S03]  /*2550*/  LDG.E R6, desc[UR4][R16.64] ;  /* 0x0000000410067981 */ /* 0x0000a6000c1e1900 */
[----:B------:R-:W-:-:S04]  /*2560*/  IMAD.WIDE.U32 R4, R29, 0x4, R4 ;  /* 0x000000041d047825 */ /* 0x000fc800078e0004 */
[----:B------:R-:W-:Y:S02]  /*2570*/  IMAD.WIDE.U32 R28, R29, 0x68, R12 ;  /* 0x000000681d1c7825 */ /* 0x000fe400078e000c */
[----:B------:R-:W2:Y:S02]  /*2580*/  LDG.E R5, desc[UR4][R4.64] ;  /* 0x0000000404057981 */ /* 0x000ea4000c1e1900 */
[----:B-----5:R-:W-:-:S04]  /*2590*/  IMAD.WIDE.U32 R28, R15, 0x4, R28 ;  /* 0x000000040f1c7825 */ /* 0x020fc800078e001c */
[--C-:B------:R-:W-:Y:S01]  /*25a0*/  IMAD.WIDE.U32 R14, R15, 0x68, R12.reuse ;  /* 0x000000680f0e7825 */ /* 0x100fe200078e000c */
[----:B------:R-:W5:Y:S03]  /*25b0*/  LDG.E R4, desc[UR4][R28.64] ;  /* 0x000000041c047981 */ /* 0x000f66000c1e1900 */
[----:B0-----:R-:W-:-:S04]  /*25c0*/  IMAD.WIDE.U32 R16, R18, 0x68, R12 ;  /* 0x0000006812107825 */ /* 0x001fc800078e000c */
[----:B------:R-:W-:-:S04]  /*25d0*/  IMAD.WIDE.U32 R14, R18, 0x4, R14 ;  /* 0x00000004120e7825 */ /* 0x000fc800078e000e */
[C---:B------:R-:W-:Y:S02]  /*25e0*/  IMAD.WIDE.U32 R16, R19.reuse, 0x4, R16 ;  /* 0x0000000413107825 */ /* 0x040fe400078e0010 */
[----:B------:R-:W5:Y:S02]  /*25f0*/  LDG.E R15, desc[UR4][R14.64] ;  /* 0x000000040e0f7981 */ /* 0x000f64000c1e1900 */
[----:B------:R-:W-:Y:S02]  /*2600*/  IMAD.WIDE.U32 R18, R19, 0x68, R12 ;  /* 0x0000006813127825 */ /* 0x000fe400078e000c */
[----:B------:R-:W5:Y:S02]  /*2610*/  LDG.E R16, desc[UR4][R16.64] ;  /* 0x0000000410107981 */ /* 0x000f64000c1e1900 */
[----:B------:R-:W-:-:S04]  /*2620*/  IMAD.WIDE.U32 R18, R27, 0x4, R18 ;  /* 0x000000041b127825 */ /* 0x000fc800078e0012 */
[----:B------:R-:W-:Y:S02]  /*2630*/  IMAD.WIDE.U32 R12, R27, 0x68, R12 ;  /* 0x000000681b0c7825 */ /* 0x000fe400078e000c */
[----:B------:R-:W5:Y:S04]  /*2640*/  LDG.E R19, desc[UR4][R18.64] ;  /* 0x0000000412137981 */ /* 0x000f68000c1e1900 */
[----:B------:R-:W5:Y:S01]  /*2650*/  LDG.E R12, desc[UR4][R12.64] ;  /* 0x000000040c0c7981 */ /* 0x000f62000c1e1900 */
[----:B---3--:R-:W-:-:S04]  /*2660*/  IADD3 R0, PT, PT, R25, R24, R0 ;  /* 0x0000001819007210 */ /* 0x008fc80007ffe000 */
[----:B----4-:R-:W-:-:S04]  /*2670*/  IADD3 R0, PT, PT, R22, R23, R0 ;  /* 0x0000001716007210 */ /* 0x010fc80007ffe000 */
[----:B------:R-:W-:Y:S02]  /*2680*/  IADD3 R0, PT, PT, R20, R21, R0 ;  /* 0x0000001514007210 */ /* 0x000fe40007ffe000 */
[----:B------:R-:W0:Y:S02]  /*2690*/  LDC.64 R20, c[0x0][0x388] ;  /* 0x0000e200ff147b82 */ /* 0x000e240000000a00 */
[----:B------:R-:W-:-:S04]  /*26a0*/  IADD3 R0, PT, PT, R11, R2, R0 ;  /* 0x000000020b007210 */ /* 0x000fc80007ffe000 */
[----:B------:R-:W-:Y:S01]  /*26b0*/  IADD3 R0, PT, PT, R9, R10, R0 ;  /* 0x0000000a09007210 */ /* 0x000fe20007ffe000 */
[----:B0-----:R-:W-:-:S03]  /*26c0*/  IMAD.WIDE R20, R3, 0x4, R20 ;  /* 0x0000000403147825 */ /* 0x001fc600078e0214 */
[----:B------:R-:W-:-:S04]  /*26d0*/  IADD3 R0, PT, PT, R7, R8, R0 ;  /* 0x0000000807007210 */ /* 0x000fc80007ffe000 */
[----:B--2---:R-:W-:-:S04]  /*26e0*/  IADD3 R0, PT, PT, R5, R6, R0 ;  /* 0x0000000605007210 */ /* 0x004fc80007ffe000 */
[----:B-----5:R-:W-:-:S04]  /*26f0*/  IADD3 R0, PT, PT, R15, R4, R0 ;  /* 0x000000040f007210 */ /* 0x020fc80007ffe000 */
[----:B------:R-:W-:-:S04]  /*2700*/  IADD3 R19, PT, PT, R19, R16, R0 ;  /* 0x0000001013137210 */ /* 0x000fc80007ffe000 */
[----:B------:R-:W-:-:S05]  /*2710*/  IADD3 R19, PT, PT, R19, R12, RZ ;  /* 0x0000000c13137210 */ /* 0x000fca0007ffe0ff */
[----:B------:R-:W-:Y:S01]  /*2720*/  STG.E desc[UR4][R20.64], R19 ;  /* 0x0000001314007986 */ /* 0x000fe2000c101904 */
[----:B------:R-:W-:Y:S05]  /*2730*/  EXIT ;  /* 0x000000000000794d */ /* 0x000fea0003800000 */
.L_x_9:
        /* <DEDUP_REMOVED lines=12> */
.L_x_12:


//--------------------- .nv.global.init           --------------------------
	.section	.nv.global.init,"aw",@progbits
	.align	4
.nv.global.init:
	.type		distances,@object
	.size		distances,(.L_0 - distances)
distances:
        /*0000*/ 	.byte	0x00, 0x00, 0x00, 0x00, 0x63, 0x02, 0x00, 0x00, 0x71, 0x08, 0x00, 0x00, 0x7b, 0x08, 0x00, 0x00
        /* <DEDUP_REMOVED lines=168> */
.L_0:


//--------------------- .nv.shared._Z9minReducePiiS_ --------------------------
	.section	.nv.shared._Z9minReducePiiS_,"aw",@nobits
	.sectionflags	@""
	.align	4
.nv.shared._Z9minReducePiiS_:
	.zero		1032


//--------------------- .nv.shared.reserved.0     --------------------------
	.section	.nv.shared.reserved.0,"aw",@nobits
	.weak		__nv_reservedSMEM_offset_0_alias
	.size		__nv_reservedSMEM_offset_0_alias, 0, 64
	.other		__nv_reservedSMEM_offset_0_alias,@"STO_CUDA_RESERVED_SHARED STV_DEFAULT"
__nv_reservedSMEM_offset_0_alias:
	.zero		0
	.zero		64


//--------------------- .nv.constant0._Z9minReducePiiS_ --------------------------
	.section	.nv.constant0._Z9minReducePiiS_,"a",@progbits
	.sectionflags	@""
	.align	4
.nv.constant0._Z9minReducePiiS_:
	.zero		920


//--------------------- .nv.constant0._Z8tsp_calcPhPiiPfi --------------------------
	.section	.nv.constant0._Z8tsp_calcPhPiiPfi,"a",@progbits
	.sectionflags	@""
	.align	4
.nv.constant0._Z8tsp_calcPhPiiPfi:
	.zero		932


//--------------------- .nv.constant0._Z15init_populationPhPiPfi --------------------------
	.section	.nv.constant0._Z15init_populationPhPiPfi,"a",@progbits
	.sectionflags	@""
	.align	4
.nv.constant0._Z15init_populationPhPiPfi:
	.zero		924


//--------------------- SYMBOLS --------------------------

	.type		.nv.reservedSmem.offset0,@object
	.size		.nv.reservedSmem.offset0,0x4
	.type		.nv.reservedSmem.cap,@object
	.size		.nv.reservedSmem.cap,0x4
